	.target	sm_90a

	.elftype	@"ET_EXEC"


//--------------------- .note.nv.tkinfo           --------------------------
	.section	.note.nv.tkinfo,"",@"SHT_NOTE"
	.sectionflags	@"SHF_NOTE_NV_TKINFO"
	.tkinfo
        /*0018*/ 	.word	0x00000002
        /*0030*/ 	.string	""
        /*0030*/ 	.string	"ptxas"
        /*0030*/ 	.string	"Cuda compilation tools, release 13.0, V13.0.88"
        /*0030*/ 	.string	"Build cuda_13.0.r13.0/compiler.36424714_0"
        /*0030*/ 	.string	"-arch sm_90a -m 64 "



//--------------------- .note.nv.cuinfo           --------------------------
	.section	.note.nv.cuinfo,"",@"SHT_NOTE"
	.sectionflags	@"SHF_NOTE_NV_CUINFO"
        /*0018*/ 	.short	0x0002
        /*001a*/ 	.short	0x005a
        /*001c*/ 	.short	0x0082
	.zero		2


//--------------------- .nv.info                  --------------------------
	.section	.nv.info,"",@"SHT_CUDA_INFO"
	.align	4


	//----- nvinfo : EIATTR_REGCOUNT
	.align		4
        /*0000*/ 	.byte	0x04, 0x2f
        /*0002*/ 	.short	(.L_15 - .L_14)
	.align		4
.L_14:
        /*0004*/ 	.word	index@(_ZN7cutlass13device_kernelINS_4gemm6kernel13GemmUniversalIN4cute5tupleIJiiiiEEENS1_10collective13CollectiveMmaINS1_34MainloopSm90TmaGmmaWarpSpecializedILi30ENS5_IJNS4_1CILi1EEESB_SB_EEENS1_35KernelTmaWarpSpecializedCooperativeEEENS5_IJNSA_ILi128EEENSA_ILi112EEENSA_ILi32EEEEEEaNS5_IJlSB_lEEEaSJ_NS4_8TiledMMAINS4_8MMA_AtomIJNS4_4SM904GMMA26MMA_64x16x32_S32S8S8_SS_TNEEEENS4_6LayoutINS5_IJNSA_ILi2EEESB_SB_EEENS5_IJSB_NSA_ILi0EEEST_EEEEENS5_IJNS4_10UnderscoreESW_SW_EEEEENS4_13SM90_TMA_LOADENS4_14ComposedLayoutINS4_7SwizzleILi1ELi4ELi3EEENS4_18smem_ptr_flag_bitsILi8EEENSQ_INS5_IJNSA_ILi8EEESH_EEENS5_IJSH_SB_EEEEEEEvNS4_8identityESZ_S19_vS1A_EENS_8epilogue10collective6detail29Sm90TmaWarpSpecializedAdapterINS1D_15DefaultEpilogueIaSJ_SJ_NS1C_6thread17LinearCombinationIaLi1EiiLNS1H_9ScaleType4KindE0ELNS_15FloatRoundStyleE2EaEENS1_15EpilogueDefaultEEEEEvvEEEEvNT_6ParamsE)
        /*0008*/ 	.word	0x000000a8


	//----- nvinfo : EIATTR_FRAME_SIZE
	.align		4
.L_15:
        /*000c*/ 	.byte	0x04, 0x11
        /*000e*/ 	.short	(.L_17 - .L_16)
	.align		4
.L_16:
        /*0010*/ 	.word	index@(_ZN7cutlass13device_kernelINS_4gemm6kernel13GemmUniversalIN4cute5tupleIJiiiiEEENS1_10collective13CollectiveMmaINS1_34MainloopSm90TmaGmmaWarpSpecializedILi30ENS5_IJNS4_1CILi1EEESB_SB_EEENS1_35KernelTmaWarpSpecializedCooperativeEEENS5_IJNSA_ILi128EEENSA_ILi112EEENSA_ILi32EEEEEEaNS5_IJlSB_lEEEaSJ_NS4_8TiledMMAINS4_8MMA_AtomIJNS4_4SM904GMMA26MMA_64x16x32_S32S8S8_SS_TNEEEENS4_6LayoutINS5_IJNSA_ILi2EEESB_SB_EEENS5_IJSB_NSA_ILi0EEEST_EEEEENS5_IJNS4_10UnderscoreESW_SW_EEEEENS4_13SM90_TMA_LOADENS4_14ComposedLayoutINS4_7SwizzleILi1ELi4ELi3EEENS4_18smem_ptr_flag_bitsILi8EEENSQ_INS5_IJNSA_ILi8EEESH_EEENS5_IJSH_SB_EEEEEEEvNS4_8identityESZ_S19_vS1A_EENS_8epilogue10collective6detail29Sm90TmaWarpSpecializedAdapterINS1D_15DefaultEpilogueIaSJ_SJ_NS1C_6thread17LinearCombinationIaLi1EiiLNS1H_9ScaleType4KindE0ELNS_15FloatRoundStyleE2EaEENS1_15EpilogueDefaultEEEEEvvEEEEvNT_6ParamsE)
        /*0014*/ 	.word	0x00000000


	//----- nvinfo : EIATTR_MIN_STACK_SIZE
	.align		4
.L_17:
        /*0018*/ 	.byte	0x04, 0x12
        /*001a*/ 	.short	(.L_19 - .L_18)
	.align		4
.L_18:
        /*001c*/ 	.word	index@(_ZN7cutlass13device_kernelINS_4gemm6kernel13GemmUniversalIN4cute5tupleIJiiiiEEENS1_10collective13CollectiveMmaINS1_34MainloopSm90TmaGmmaWarpSpecializedILi30ENS5_IJNS4_1CILi1EEESB_SB_EEENS1_35KernelTmaWarpSpecializedCooperativeEEENS5_IJNSA_ILi128EEENSA_ILi112EEENSA_ILi32EEEEEEaNS5_IJlSB_lEEEaSJ_NS4_8TiledMMAINS4_8MMA_AtomIJNS4_4SM904GMMA26MMA_64x16x32_S32S8S8_SS_TNEEEENS4_6LayoutINS5_IJNSA_ILi2EEESB_SB_EEENS5_IJSB_NSA_ILi0EEEST_EEEEENS5_IJNS4_10UnderscoreESW_SW_EEEEENS4_13SM90_TMA_LOADENS4_14ComposedLayoutINS4_7SwizzleILi1ELi4ELi3EEENS4_18smem_ptr_flag_bitsILi8EEENSQ_INS5_IJNSA_ILi8EEESH_EEENS5_IJSH_SB_EEEEEEEvNS4_8identityESZ_S19_vS1A_EENS_8epilogue10collective6detail29Sm90TmaWarpSpecializedAdapterINS1D_15DefaultEpilogueIaSJ_SJ_NS1C_6thread17LinearCombinationIaLi1EiiLNS1H_9ScaleType4KindE0ELNS_15FloatRoundStyleE2EaEENS1_15EpilogueDefaultEEEEEvvEEEEvNT_6ParamsE)
        /*0020*/ 	.word	0x00000000
.L_19:


//--------------------- .nv.compat                --------------------------
	.section	.nv.compat,"",@"SHT_CUDA_COMPAT_INFO"
	.align	4
        /*0000*/ 	.byte	0x02, 0x09, 0x01, 0x00, 0x02, 0x02, 0x04, 0x00, 0x02, 0x05, 0x05, 0x00, 0x03, 0x07, 0x01, 0x01
        /*0010*/ 	.byte	0x02, 0x03, 0x01, 0x00, 0x02, 0x06, 0x01, 0x00, 0x04, 0x0b, 0x08, 0x00, 0x00, 0x00, 0x00, 0x00
        /*0020*/ 	.byte	0x00, 0x00, 0x00, 0x00


//--------------------- .nv.info._ZN7cutlass13device_kernelINS_4gemm6kernel13GemmUniversalIN4cute5tupleIJiiiiEEENS1_10collective13CollectiveMmaINS1_34MainloopSm90TmaGmmaWarpSpecializedILi30ENS5_IJNS4_1CILi1EEESB_SB_EEENS1_35KernelTmaWarpSpecializedCooperativeEEENS5_IJNSA_ILi128EEENSA_ILi112EEENSA_ILi32EEEEEEaNS5_IJlSB_lEEEaSJ_NS4_8TiledMMAINS4_8MMA_AtomIJNS4_4SM904GMMA26MMA_64x16x32_S32S8S8_SS_TNEEEENS4_6LayoutINS5_IJNSA_ILi2EEESB_SB_EEENS5_IJSB_NSA_ILi0EEEST_EEEEENS5_IJNS4_10UnderscoreESW_SW_EEEEENS4_13SM90_TMA_LOADENS4_14ComposedLayoutINS4_7SwizzleILi1ELi4ELi3EEENS4_18smem_ptr_flag_bitsILi8EEENSQ_INS5_IJNSA_ILi8EEESH_EEENS5_IJSH_SB_EEEEEEEvNS4_8identityESZ_S19_vS1A_EENS_8epilogue10collective6detail29Sm90TmaWarpSpecializedAdapterINS1D_15DefaultEpilogueIaSJ_SJ_NS1C_6thread17LinearCombinationIaLi1EiiLNS1H_9ScaleType4KindE0ELNS_15FloatRoundStyleE2EaEENS1_15EpilogueDefaultEEEEEvvEEEEvNT_6ParamsE --------------------------
	.section	.nv.info._ZN7cutlass13device_kernelINS_4gemm6kernel13GemmUniversalIN4cute5tupleIJiiiiEEENS1_10collective13CollectiveMmaINS1_34MainloopSm90TmaGmmaWarpSpecializedILi30ENS5_IJNS4_1CILi1EEESB_SB_EEENS1_35KernelTmaWarpSpecializedCooperativeEEENS5_IJNSA_ILi128EEENSA_ILi112EEENSA_ILi32EEEEEEaNS5_IJlSB_lEEEaSJ_NS4_8TiledMMAINS4_8MMA_AtomIJNS4_4SM904GMMA26MMA_64x16x32_S32S8S8_SS_TNEEEENS4_6LayoutINS5_IJNSA_ILi2EEESB_SB_EEENS5_IJSB_NSA_ILi0EEEST_EEEEENS5_IJNS4_10UnderscoreESW_SW_EEEEENS4_13SM90_TMA_LOADENS4_14ComposedLayoutINS4_7SwizzleILi1ELi4ELi3EEENS4_18smem_ptr_flag_bitsILi8EEENSQ_INS5_IJNSA_ILi8EEESH_EEENS5_IJSH_SB_EEEEEEEvNS4_8identityESZ_S19_vS1A_EENS_8epilogue10collective6detail29Sm90TmaWarpSpecializedAdapterINS1D_15DefaultEpilogueIaSJ_SJ_NS1C_6thread17LinearCombinationIaLi1EiiLNS1H_9ScaleType4KindE0ELNS_15FloatRoundStyleE2EaEENS1_15EpilogueDefaultEEEEEvvEEEEvNT_6ParamsE,"",@"SHT_CUDA_INFO"
	.sectionflags	@""
	.align	4


	//----- nvinfo : EIATTR_CUDA_API_VERSION
	.align		4
        /*0000*/ 	.byte	0x04, 0x37
        /*0002*/ 	.short	(.L_21 - .L_20)
.L_20:
        /*0004*/ 	.word	0x00000082


	//----- nvinfo : EIATTR_KPARAM_INFO
	.align		4
.L_21:
        /*0008*/ 	.byte	0x04, 0x17
        /*000a*/ 	.short	(.L_23 - .L_22)
.L_22:
        /*000c*/ 	.word	0x00000000
        /*0010*/ 	.short	0x0000
        /*0012*/ 	.short	0x0070
        /*0014*/ 	.byte	0x00, 0xf0, 0x01, 0x10


	//----- nvinfo : EIATTR_SPARSE_MMA_MASK
	.align		4
.L_23:
        /*0018*/ 	.byte	0x03, 0x50
        /*001a*/ 	.short	0x0000


	//----- nvinfo : EIATTR_MAXREG_COUNT
	.align		4
        /*001c*/ 	.byte	0x03, 0x1b
        /*001e*/ 	.short	0x00a8


	//----- nvinfo : EIATTR_NUM_BARRIERS
	.align		4
        /*0020*/ 	.byte	0x02, 0x4c
        /*0022*/ 	.byte	0x01
	.zero		1


	//----- nvinfo : EIATTR_EXTERNS
	.align		4
        /*0024*/ 	.byte	0x04, 0x0f
        /*0026*/ 	.short	(.L_25 - .L_24)


	//   ....[0]....
	.align		4
.L_24:
        /*0028*/ 	.word	index@(__assertfail)


	//----- nvinfo : EIATTR_MERCURY_ISA_VERSION
	.align		4
.L_25:
        /*002c*/ 	.byte	0x03, 0x5f
        /*002e*/ 	.short	0x0101


	//----- nvinfo : EIATTR_INT_WARP_WIDE_INSTR_OFFSETS
	.align		4
        /*0030*/ 	.byte	0x04, 0x31
        /*0032*/ 	.short	(.L_27 - .L_26)


	//   ....[0]....
.L_26:
        /*0034*/ 	.word	0x00000760


	//   ....[1]....
        /*0038*/ 	.word	0x00000770


	//   ....[2]....
        /*003c*/ 	.word	0x00000830


	//----- nvinfo : EIATTR_COOP_GROUP_MASK_REGIDS
	.align		4
.L_27:
        /*0040*/ 	.byte	0x04, 0x29
        /*0042*/ 	.short	(.L_29 - .L_28)


	//   ....[0]....
.L_28:
        /*0044*/ 	.word	0xffffffff


	//   ....[1]....
        /*0048*/ 	.word	0xffffffff


	//   ....[2]....
        /*004c*/ 	.word	0xffffffff


	//   ....[3]....
        /*0050*/ 	.word	0xffffffff


	//   ....[4]....
        /*0054*/ 	.word	0xffffffff


	//----- nvinfo : EIATTR_COOP_GROUP_INSTR_OFFSETS
	.align		4
.L_29:
        /*0058*/ 	.byte	0x04, 0x28
        /*005a*/ 	.short	(.L_31 - .L_30)


	//   ....[0]....
.L_30:
        /*005c*/ 	.word	0x00000060


	//   ....[1]....
        /*0060*/ 	.word	0x00000070


	//   ....[2]....
        /*0064*/ 	.word	0x00000130


	//   ....[3]....
        /*0068*/ 	.word	0x00000630


	//   ....[4]....
        /*006c*/ 	.word	0x000014d0


	//----- nvinfo : EIATTR_REG_RECONFIG
	.align		4
.L_31:
        /*0070*/ 	.byte	0x01, 0x54
	.zero		2


	//----- nvinfo : EIATTR_SYSCALL_OFFSETS
	.align		4
        /*0074*/ 	.byte	0x04, 0x46
        /*0076*/ 	.short	(.L_33 - .L_32)


	//   ....[0]....
.L_32:
        /*0078*/ 	.word	0x000016c0


	//----- nvinfo : EIATTR_MBARRIER_INSTR_OFFSETS
	.align		4
.L_33:
        /*007c*/ 	.byte	0x04, 0x39
        /*007e*/ 	.short	(.L_35 - .L_34)


	//   ....[0]....
.L_34:
        /*0080*/ 	.word	0x00000250
        /*0084*/ 	.word	0x000000ff
        /*0088*/ 	.word	0x00000000
        /*008c*/ 	.short	0x0100
        /*008e*/ 	.byte	0x08
	.zero		1


	//   ....[1]....
        /*0090*/ 	.word	0x00000260
        /*0094*/ 	.word	0x000000ff
        /*0098*/ 	.word	0x000000f0
        /*009c*/ 	.short	0x0100
        /*009e*/ 	.byte	0x08
	.zero		1


	//   ....[2]....
        /*00a0*/ 	.word	0x00000270
        /*00a4*/ 	.word	0x000000ff
        /*00a8*/ 	.word	0x00000008
        /*00ac*/ 	.short	0x0100
        /*00ae*/ 	.byte	0x08
	.zero		1


	//   ....[3]....
        /*00b0*/ 	.word	0x00000280
        /*00b4*/ 	.word	0x000000ff
        /*00b8*/ 	.word	0x000000f8
        /*00bc*/ 	.short	0x0100
        /*00be*/ 	.byte	0x08
	.zero		1


	//   ....[4]....
        /*00c0*/ 	.word	0x00000290
        /*00c4*/ 	.word	0x000000ff
        /*00c8*/ 	.word	0x00000010
        /*00cc*/ 	.short	0x0100
        /*00ce*/ 	.byte	0x08
	.zero		1


	//   ....[5]....
        /*00d0*/ 	.word	0x000002a0
        /*00d4*/ 	.word	0x000000ff
        /*00d8*/ 	.word	0x00000100
        /*00dc*/ 	.short	0x0100
        /*00de*/ 	.byte	0x08
	.zero		1


	//   ....[6]....
        /*00e0*/ 	.word	0x000002b0
        /*00e4*/ 	.word	0x000000ff
        /*00e8*/ 	.word	0x00000018
        /*00ec*/ 	.short	0x0100
        /*00ee*/ 	.byte	0x08
	.zero		1


	//   ....[7]....
        /*00f0*/ 	.word	0x000002c0
        /*00f4*/ 	.word	0x000000ff
        /*00f8*/ 	.word	0x00000108
        /*00fc*/ 	.short	0x0100
        /*00fe*/ 	.byte	0x08
	.zero		1


	//   ....[8]....
        /*0100*/ 	.word	0x000002d0
        /*0104*/ 	.word	0x000000ff
        /*0108*/ 	.word	0x00000020
        /*010c*/ 	.short	0x0100
        /*010e*/ 	.byte	0x08
	.zero		1


	//   ....[9]....
        /*0110*/ 	.word	0x000002e0
        /*0114*/ 	.word	0x000000ff
        /*0118*/ 	.word	0x00000110
        /*011c*/ 	.short	0x0100
        /*011e*/ 	.byte	0x08
	.zero		1


	//   ....[10]....
        /*0120*/ 	.word	0x000002f0
        /*0124*/ 	.word	0x000000ff
        /*0128*/ 	.word	0x00000028
        /*012c*/ 	.short	0x0100
        /*012e*/ 	.byte	0x08
	.zero		1


	//   ....[11]....
        /*0130*/ 	.word	0x00000300
        /*0134*/ 	.word	0x000000ff
        /*0138*/ 	.word	0x00000118
        /*013c*/ 	.short	0x0100
        /*013e*/ 	.byte	0x08
	.zero		1


	//   ....[12]....
        /*0140*/ 	.word	0x00000310
        /*0144*/ 	.word	0x000000ff
        /*0148*/ 	.word	0x00000030
        /*014c*/ 	.short	0x0100
        /*014e*/ 	.byte	0x08
	.zero		1


	//   ....[13]....
        /*0150*/ 	.word	0x00000320
        /*0154*/ 	.word	0x000000ff
        /*0158*/ 	.word	0x00000120
        /*015c*/ 	.short	0x0100
        /*015e*/ 	.byte	0x08
	.zero		1


	//   ....[14]....
        /*0160*/ 	.word	0x00000330
        /*0164*/ 	.word	0x000000ff
        /*0168*/ 	.word	0x00000038
        /*016c*/ 	.short	0x0100
        /*016e*/ 	.byte	0x08
	.zero		1


	//   ....[15]....
        /*0170*/ 	.word	0x00000340
        /*0174*/ 	.word	0x000000ff
        /*0178*/ 	.word	0x00000128
        /*017c*/ 	.short	0x0100
        /*017e*/ 	.byte	0x08
	.zero		1


	//   ....[16]....
        /*0180*/ 	.word	0x00000350
        /*0184*/ 	.word	0x000000ff
        /*0188*/ 	.word	0x00000040
        /*018c*/ 	.short	0x0100
        /*018e*/ 	.byte	0x08
	.zero		1


	//   ....[17]....
        /*0190*/ 	.word	0x00000360
        /*0194*/ 	.word	0x000000ff
        /*0198*/ 	.word	0x00000130
        /*019c*/ 	.short	0x0100
        /*019e*/ 	.byte	0x08
	.zero		1


	//   ....[18]....
        /*01a0*/ 	.word	0x00000370
        /*01a4*/ 	.word	0x000000ff
        /*01a8*/ 	.word	0x00000048
        /*01ac*/ 	.short	0x0100
        /*01ae*/ 	.byte	0x08
	.zero		1


	//   ....[19]....
        /*01b0*/ 	.word	0x00000380
        /*01b4*/ 	.word	0x000000ff
        /*01b8*/ 	.word	0x00000138
        /*01bc*/ 	.short	0x0100
        /*01be*/ 	.byte	0x08
	.zero		1


	//   ....[20]....
        /*01c0*/ 	.word	0x00000390
        /*01c4*/ 	.word	0x000000ff
        /*01c8*/ 	.word	0x00000050
        /*01cc*/ 	.short	0x0100
        /*01ce*/ 	.byte	0x08
	.zero		1


	//   ....[21]....
        /*01d0*/ 	.word	0x000003a0
        /*01d4*/ 	.word	0x000000ff
        /*01d8*/ 	.word	0x00000140
        /*01dc*/ 	.short	0x0100
        /*01de*/ 	.byte	0x08
	.zero		1


	//   ....[22]....
        /*01e0*/ 	.word	0x000003b0
        /*01e4*/ 	.word	0x000000ff
        /*01e8*/ 	.word	0x00000058
        /*01ec*/ 	.short	0x0100
        /*01ee*/ 	.byte	0x08
	.zero		1


	//   ....[23]....
        /*01f0*/ 	.word	0x000003c0
        /*01f4*/ 	.word	0x000000ff
        /*01f8*/ 	.word	0x00000148
        /*01fc*/ 	.short	0x0100
        /*01fe*/ 	.byte	0x08
	.zero		1


	//   ....[24]....
        /*0200*/ 	.word	0x000003d0
        /*0204*/ 	.word	0x000000ff
        /*0208*/ 	.word	0x00000060
        /*020c*/ 	.short	0x0100
        /*020e*/ 	.byte	0x08
	.zero		1


	//   ....[25]....
        /*0210*/ 	.word	0x000003e0
        /*0214*/ 	.word	0x000000ff
        /*0218*/ 	.word	0x00000150
        /*021c*/ 	.short	0x0100
        /*021e*/ 	.byte	0x08
	.zero		1


	//   ....[26]....
        /*0220*/ 	.word	0x000003f0
        /*0224*/ 	.word	0x000000ff
        /*0228*/ 	.word	0x00000068
        /*022c*/ 	.short	0x0100
        /*022e*/ 	.byte	0x08
	.zero		1


	//   ....[27]....
        /*0230*/ 	.word	0x00000400
        /*0234*/ 	.word	0x000000ff
        /*0238*/ 	.word	0x00000158
        /*023c*/ 	.short	0x0100
        /*023e*/ 	.byte	0x08
	.zero		1


	//   ....[28]....
        /*0240*/ 	.word	0x00000410
        /*0244*/ 	.word	0x000000ff
        /*0248*/ 	.word	0x00000070
        /*024c*/ 	.short	0x0100
        /*024e*/ 	.byte	0x08
	.zero		1


	//   ....[29]....
        /*0250*/ 	.word	0x00000420
        /*0254*/ 	.word	0x000000ff
        /*0258*/ 	.word	0x00000160
        /*025c*/ 	.short	0x0100
        /*025e*/ 	.byte	0x08
	.zero		1


	//   ....[30]....
        /*0260*/ 	.word	0x00000430
        /*0264*/ 	.word	0x000000ff
        /*0268*/ 	.word	0x00000078
        /*026c*/ 	.short	0x0100
        /*026e*/ 	.byte	0x08
	.zero		1


	//   ....[31]....
        /*0270*/ 	.word	0x00000440
        /*0274*/ 	.word	0x000000ff
        /*0278*/ 	.word	0x00000168
        /*027c*/ 	.short	0x0100
        /*027e*/ 	.byte	0x08
	.zero		1


	//   ....[32]....
        /*0280*/ 	.word	0x00000450
        /*0284*/ 	.word	0x000000ff
        /*0288*/ 	.word	0x00000080
        /*028c*/ 	.short	0x0100
        /*028e*/ 	.byte	0x08
	.zero		1


	//   ....[33]....
        /*0290*/ 	.word	0x00000460
        /*0294*/ 	.word	0x000000ff
        /*0298*/ 	.word	0x00000170
        /*029c*/ 	.short	0x0100
        /*029e*/ 	.byte	0x08
	.zero		1


	//   ....[34]....
        /*02a0*/ 	.word	0x00000470
        /*02a4*/ 	.word	0x000000ff
        /*02a8*/ 	.word	0x00000088
        /*02ac*/ 	.short	0x0100
        /*02ae*/ 	.byte	0x08
	.zero		1


	//   ....[35]....
        /*02b0*/ 	.word	0x00000480
        /*02b4*/ 	.word	0x000000ff
        /*02b8*/ 	.word	0x00000178
        /*02bc*/ 	.short	0x0100
        /*02be*/ 	.byte	0x08
	.zero		1


	//   ....[36]....
        /*02c0*/ 	.word	0x00000490
        /*02c4*/ 	.word	0x000000ff
        /*02c8*/ 	.word	0x00000090
        /*02cc*/ 	.short	0x0100
        /*02ce*/ 	.byte	0x08
	.zero		1


	//   ....[37]....
        /*02d0*/ 	.word	0x000004a0
        /*02d4*/ 	.word	0x000000ff
        /*02d8*/ 	.word	0x00000180
        /*02dc*/ 	.short	0x0100
        /*02de*/ 	.byte	0x08
	.zero		1


	//   ....[38]....
        /*02e0*/ 	.word	0x000004b0
        /*02e4*/ 	.word	0x000000ff
        /*02e8*/ 	.word	0x00000098
        /*02ec*/ 	.short	0x0100
        /*02ee*/ 	.byte	0x08
	.zero		1


	//   ....[39]....
        /*02f0*/ 	.word	0x000004c0
        /*02f4*/ 	.word	0x000000ff
        /*02f8*/ 	.word	0x00000188
        /*02fc*/ 	.short	0x0100
        /*02fe*/ 	.byte	0x08
	.zero		1


	//   ....[40]....
        /*0300*/ 	.word	0x000004d0
        /*0304*/ 	.word	0x000000ff
        /*0308*/ 	.word	0x000000a0
        /*030c*/ 	.short	0x0100
        /*030e*/ 	.byte	0x08
	.zero		1


	//   ....[41]....
        /*0310*/ 	.word	0x000004e0
        /*0314*/ 	.word	0x000000ff
        /*0318*/ 	.word	0x00000190
        /*031c*/ 	.short	0x0100
        /*031e*/ 	.byte	0x08
	.zero		1


	//   ....[42]....
        /*0320*/ 	.word	0x000004f0
        /*0324*/ 	.word	0x000000ff
        /*0328*/ 	.word	0x000000a8
        /*032c*/ 	.short	0x0100
        /*032e*/ 	.byte	0x08
	.zero		1


	//   ....[43]....
        /*0330*/ 	.word	0x00000500
        /*0334*/ 	.word	0x000000ff
        /*0338*/ 	.word	0x00000198
        /*033c*/ 	.short	0x0100
        /*033e*/ 	.byte	0x08
	.zero		1


	//   ....[44]....
        /*0340*/ 	.word	0x00000510
        /*0344*/ 	.word	0x000000ff
        /*0348*/ 	.word	0x000000b0
        /*034c*/ 	.short	0x0100
        /*034e*/ 	.byte	0x08
	.zero		1


	//   ....[45]....
        /*0350*/ 	.word	0x00000520
        /*0354*/ 	.word	0x000000ff
        /*0358*/ 	.word	0x000001a0
        /*035c*/ 	.short	0x0100
        /*035e*/ 	.byte	0x08
	.zero		1


	//   ....[46]....
        /*0360*/ 	.word	0x00000530
        /*0364*/ 	.word	0x000000ff
        /*0368*/ 	.word	0x000000b8
        /*036c*/ 	.short	0x0100
        /*036e*/ 	.byte	0x08
	.zero		1


	//   ....[47]....
        /*0370*/ 	.word	0x00000540
        /*0374*/ 	.word	0x000000ff
        /*0378*/ 	.word	0x000001a8
        /*037c*/ 	.short	0x0100
        /*037e*/ 	.byte	0x08
	.zero		1


	//   ....[48]....
        /*0380*/ 	.word	0x00000550
        /*0384*/ 	.word	0x000000ff
        /*0388*/ 	.word	0x000000c0
        /*038c*/ 	.short	0x0100
        /*038e*/ 	.byte	0x08
	.zero		1


	//   ....[49]....
        /*0390*/ 	.word	0x00000560
        /*0394*/ 	.word	0x000000ff
        /*0398*/ 	.word	0x000001b0
        /*039c*/ 	.short	0x0100
        /*039e*/ 	.byte	0x08
	.zero		1


	//   ....[50]....
        /*03a0*/ 	.word	0x00000570
        /*03a4*/ 	.word	0x000000ff
        /*03a8*/ 	.word	0x000000c8
        /*03ac*/ 	.short	0x0100
        /*03ae*/ 	.byte	0x08
	.zero		1


	//   ....[51]....
        /*03b0*/ 	.word	0x00000580
        /*03b4*/ 	.word	0x000000ff
        /*03b8*/ 	.word	0x000001b8
        /*03bc*/ 	.short	0x0100
        /*03be*/ 	.byte	0x08
	.zero		1


	//   ....[52]....
        /*03c0*/ 	.word	0x00000590
        /*03c4*/ 	.word	0x000000ff
        /*03c8*/ 	.word	0x000000d0
        /*03cc*/ 	.short	0x0100
        /*03ce*/ 	.byte	0x08
	.zero		1


	//   ....[53]....
        /*03d0*/ 	.word	0x000005a0
        /*03d4*/ 	.word	0x000000ff
        /*03d8*/ 	.word	0x000001c0
        /*03dc*/ 	.short	0x0100
        /*03de*/ 	.byte	0x08
	.zero		1


	//   ....[54]....
        /*03e0*/ 	.word	0x000005b0
        /*03e4*/ 	.word	0x000000ff
        /*03e8*/ 	.word	0x000000d8
        /*03ec*/ 	.short	0x0100
        /*03ee*/ 	.byte	0x08
	.zero		1


	//   ....[55]....
        /*03f0*/ 	.word	0x000005c0
        /*03f4*/ 	.word	0x000000ff
        /*03f8*/ 	.word	0x000001c8
        /*03fc*/ 	.short	0x0100
        /*03fe*/ 	.byte	0x08
	.zero		1


	//   ....[56]....
        /*0400*/ 	.word	0x000005d0
        /*0404*/ 	.word	0x000000ff
        /*0408*/ 	.word	0x000000e0
        /*040c*/ 	.short	0x0100
        /*040e*/ 	.byte	0x08
	.zero		1


	//   ....[57]....
        /*0410*/ 	.word	0x000005e0
        /*0414*/ 	.word	0x000000ff
        /*0418*/ 	.word	0x000001d0
        /*041c*/ 	.short	0x0100
        /*041e*/ 	.byte	0x08
	.zero		1


	//   ....[58]....
        /*0420*/ 	.word	0x000005f0
        /*0424*/ 	.word	0x000000ff
        /*0428*/ 	.word	0x000000e8
        /*042c*/ 	.short	0x0100
        /*042e*/ 	.byte	0x08
	.zero		1


	//   ....[59]....
        /*0430*/ 	.word	0x00000600
        /*0434*/ 	.word	0x000000ff
        /*0438*/ 	.word	0x000001d8
        /*043c*/ 	.short	0x0100
        /*043e*/ 	.byte	0x08
	.zero		1


	//   ....[60]....
        /*0440*/ 	.word	0x000008b0
        /*0444*/ 	.word	0x000000ff
        /*0448*/ 	.word	0x000001f0
        /*044c*/ 	.short	0x0100
        /*044e*/ 	.byte	0x08
	.zero		1


	//   ....[61]....
        /*0450*/ 	.word	0x00000930
        /*0454*/ 	.word	0x000000ff
        /*0458*/ 	.word	0x000001f8
        /*045c*/ 	.short	0x0100
        /*045e*/ 	.byte	0x08
	.zero		1


	//   ....[62]....
        /*0460*/ 	.word	0x00001790
        /*0464*/ 	.word	0x00000003
        /*0468*/ 	.word	0x00000000
        /*046c*/ 	.short	0x010a
        /*046e*/ 	.byte	0x3f
	.zero		1


	//   ....[63]....
        /*0470*/ 	.word	0x000017f0
        /*0474*/ 	.word	0x00000003
        /*0478*/ 	.word	0x00000000
        /*047c*/ 	.short	0x010a
        /*047e*/ 	.byte	0x3f
	.zero		1


	//   ....[64]....
        /*0480*/ 	.word	0x00001c70
        /*0484*/ 	.word	0x00000004
        /*0488*/ 	.word	0x00000000
        /*048c*/ 	.short	0x010a
        /*048e*/ 	.byte	0x3f
	.zero		1


	//   ....[65]....
        /*0490*/ 	.word	0x00001cb0
        /*0494*/ 	.word	0x00000004
        /*0498*/ 	.word	0x00000000
        /*049c*/ 	.short	0x010a
        /*049e*/ 	.byte	0x3f
	.zero		1


	//   ....[66]....
        /*04a0*/ 	.word	0x00001ff0
        /*04a4*/ 	.word	0x00000004
        /*04a8*/ 	.word	0x00000000
        /*04ac*/ 	.short	0x0101
        /*04ae*/ 	.byte	0x3f
	.zero		1


	//   ....[67]....
        /*04b0*/ 	.word	0x000021b0
        /*04b4*/ 	.word	0x00000000
        /*04b8*/ 	.word	0x00000000
        /*04bc*/ 	.short	0x0101
        /*04be*/ 	.byte	0x3f
	.zero		1


	//   ....[68]....
        /*04c0*/ 	.word	0x00006250
        /*04c4*/ 	.word	0x0000000e
        /*04c8*/ 	.word	0x000000f0
        /*04cc*/ 	.short	0x010a
        /*04ce*/ 	.byte	0x3f
	.zero		1


	//   ....[69]....
        /*04d0*/ 	.word	0x000065e0
        /*04d4*/ 	.word	0x00000006
        /*04d8*/ 	.word	0x000001f8
        /*04dc*/ 	.short	0x0101
        /*04de*/ 	.byte	0x3f
	.zero		1


	//   ....[70]....
        /*04e0*/ 	.word	0x00006d00
        /*04e4*/ 	.word	0x00000007
        /*04e8*/ 	.word	0x00000000
        /*04ec*/ 	.short	0x010a
        /*04ee*/ 	.byte	0x3f
	.zero		1


	//   ....[71]....
        /*04f0*/ 	.word	0x00006d80
        /*04f4*/ 	.word	0x00000009
        /*04f8*/ 	.word	0x00000000
        /*04fc*/ 	.short	0x010a
        /*04fe*/ 	.byte	0x3f
	.zero		1


	//   ....[72]....
        /*0500*/ 	.word	0x00006e10
        /*0504*/ 	.word	0x00000006
        /*0508*/ 	.word	0x00000000
        /*050c*/ 	.short	0x010a
        /*050e*/ 	.byte	0x3f
	.zero		1


	//   ....[73]....
        /*0510*/ 	.word	0x00006ea0
        /*0514*/ 	.word	0x00000009
        /*0518*/ 	.word	0x00000000
        /*051c*/ 	.short	0x010a
        /*051e*/ 	.byte	0x3f
	.zero		1


	//   ....[74]....
        /*0520*/ 	.word	0x00006f30
        /*0524*/ 	.word	0x00000006
        /*0528*/ 	.word	0x00000000
        /*052c*/ 	.short	0x010a
        /*052e*/ 	.byte	0x3f
	.zero		1


	//   ....[75]....
        /*0530*/ 	.word	0x00006fc0
        /*0534*/ 	.word	0x00000009
        /*0538*/ 	.word	0x00000000
        /*053c*/ 	.short	0x010a
        /*053e*/ 	.byte	0x3f
	.zero		1


	//   ....[76]....
        /*0540*/ 	.word	0x00007050
        /*0544*/ 	.word	0x00000006
        /*0548*/ 	.word	0x00000000
        /*054c*/ 	.short	0x010a
        /*054e*/ 	.byte	0x3f
	.zero		1


	//   ....[77]....
        /*0550*/ 	.word	0x000070e0
        /*0554*/ 	.word	0x00000009
        /*0558*/ 	.word	0x00000000
        /*055c*/ 	.short	0x010a
        /*055e*/ 	.byte	0x3f
	.zero		1


	//   ....[78]....
        /*0560*/ 	.word	0x00007170
        /*0564*/ 	.word	0x00000006
        /*0568*/ 	.word	0x00000000
        /*056c*/ 	.short	0x010a
        /*056e*/ 	.byte	0x3f
	.zero		1


	//   ....[79]....
        /*0570*/ 	.word	0x00007200
        /*0574*/ 	.word	0x00000009
        /*0578*/ 	.word	0x00000000
        /*057c*/ 	.short	0x010a
        /*057e*/ 	.byte	0x3f
	.zero		1


	//   ....[80]....
        /*0580*/ 	.word	0x00007290
        /*0584*/ 	.word	0x00000006
        /*0588*/ 	.word	0x00000000
        /*058c*/ 	.short	0x010a
        /*058e*/ 	.byte	0x3f
	.zero		1


	//   ....[81]....
        /*0590*/ 	.word	0x00007320
        /*0594*/ 	.word	0x00000009
        /*0598*/ 	.word	0x00000000
        /*059c*/ 	.short	0x010a
        /*059e*/ 	.byte	0x3f
	.zero		1


	//   ....[82]....
        /*05a0*/ 	.word	0x000073b0
        /*05a4*/ 	.word	0x00000006
        /*05a8*/ 	.word	0x00000000
        /*05ac*/ 	.short	0x010a
        /*05ae*/ 	.byte	0x3f
	.zero		1


	//   ....[83]....
        /*05b0*/ 	.word	0x00007440
        /*05b4*/ 	.word	0x00000009
        /*05b8*/ 	.word	0x00000000
        /*05bc*/ 	.short	0x010a
        /*05be*/ 	.byte	0x3f
	.zero		1


	//   ....[84]....
        /*05c0*/ 	.word	0x000074d0
        /*05c4*/ 	.word	0x00000006
        /*05c8*/ 	.word	0x00000000
        /*05cc*/ 	.short	0x010a
        /*05ce*/ 	.byte	0x3f
	.zero		1


	//   ....[85]....
        /*05d0*/ 	.word	0x00007560
        /*05d4*/ 	.word	0x00000009
        /*05d8*/ 	.word	0x00000000
        /*05dc*/ 	.short	0x010a
        /*05de*/ 	.byte	0x3f
	.zero		1


	//   ....[86]....
        /*05e0*/ 	.word	0x000075f0
        /*05e4*/ 	.word	0x00000006
        /*05e8*/ 	.word	0x00000000
        /*05ec*/ 	.short	0x010a
        /*05ee*/ 	.byte	0x3f
	.zero		1


	//   ....[87]....
        /*05f0*/ 	.word	0x00007680
        /*05f4*/ 	.word	0x00000009
        /*05f8*/ 	.word	0x00000000
        /*05fc*/ 	.short	0x010a
        /*05fe*/ 	.byte	0x3f
	.zero		1


	//   ....[88]....
        /*0600*/ 	.word	0x00007710
        /*0604*/ 	.word	0x00000006
        /*0608*/ 	.word	0x00000000
        /*060c*/ 	.short	0x010a
        /*060e*/ 	.byte	0x3f
	.zero		1


	//   ....[89]....
        /*0610*/ 	.word	0x000077a0
        /*0614*/ 	.word	0x00000009
        /*0618*/ 	.word	0x00000000
        /*061c*/ 	.short	0x010a
        /*061e*/ 	.byte	0x3f
	.zero		1


	//   ....[90]....
        /*0620*/ 	.word	0x00007830
        /*0624*/ 	.word	0x00000006
        /*0628*/ 	.word	0x00000000
        /*062c*/ 	.short	0x010a
        /*062e*/ 	.byte	0x3f
	.zero		1


	//   ....[91]....
        /*0630*/ 	.word	0x000078c0
        /*0634*/ 	.word	0x00000009
        /*0638*/ 	.word	0x00000000
        /*063c*/ 	.short	0x010a
        /*063e*/ 	.byte	0x3f
	.zero		1


	//   ....[92]....
        /*0640*/ 	.word	0x00007950
        /*0644*/ 	.word	0x00000006
        /*0648*/ 	.word	0x00000000
        /*064c*/ 	.short	0x010a
        /*064e*/ 	.byte	0x3f
	.zero		1


	//   ....[93]....
        /*0650*/ 	.word	0x000079e0
        /*0654*/ 	.word	0x00000009
        /*0658*/ 	.word	0x00000000
        /*065c*/ 	.short	0x010a
        /*065e*/ 	.byte	0x3f
	.zero		1


	//   ....[94]....
        /*0660*/ 	.word	0x00007a70
        /*0664*/ 	.word	0x00000006
        /*0668*/ 	.word	0x00000000
        /*066c*/ 	.short	0x010a
        /*066e*/ 	.byte	0x3f
	.zero		1


	//   ....[95]....
        /*0670*/ 	.word	0x00007b00
        /*0674*/ 	.word	0x00000009
        /*0678*/ 	.word	0x00000000
        /*067c*/ 	.short	0x010a
        /*067e*/ 	.byte	0x3f
	.zero		1


	//   ....[96]....
        /*0680*/ 	.word	0x00007b90
        /*0684*/ 	.word	0x00000006
        /*0688*/ 	.word	0x00000000
        /*068c*/ 	.short	0x010a
        /*068e*/ 	.byte	0x3f
	.zero		1


	//   ....[97]....
        /*0690*/ 	.word	0x00007c20
        /*0694*/ 	.word	0x00000009
        /*0698*/ 	.word	0x00000000
        /*069c*/ 	.short	0x010a
        /*069e*/ 	.byte	0x3f
	.zero		1


	//   ....[98]....
        /*06a0*/ 	.word	0x00007cb0
        /*06a4*/ 	.word	0x00000006
        /*06a8*/ 	.word	0x00000000
        /*06ac*/ 	.short	0x010a
        /*06ae*/ 	.byte	0x3f
	.zero		1


	//   ....[99]....
        /*06b0*/ 	.word	0x00007d40
        /*06b4*/ 	.word	0x00000003
        /*06b8*/ 	.word	0x00000000
        /*06bc*/ 	.short	0x010a
        /*06be*/ 	.byte	0x3f
	.zero		1


	//   ....[100]....
        /*06c0*/ 	.word	0x00007da0
        /*06c4*/ 	.word	0x00000003
        /*06c8*/ 	.word	0x00000000
        /*06cc*/ 	.short	0x010a
        /*06ce*/ 	.byte	0x3f
	.zero		1


	//   ....[101]....
        /*06d0*/ 	.word	0x00007df0
        /*06d4*/ 	.word	0x00000004
        /*06d8*/ 	.word	0x00000000
        /*06dc*/ 	.short	0x010a
        /*06de*/ 	.byte	0x3f
	.zero		1


	//   ....[102]....
        /*06e0*/ 	.word	0x00007ec0
        /*06e4*/ 	.word	0x0000000e
        /*06e8*/ 	.word	0x000000f0
        /*06ec*/ 	.short	0x010a
        /*06ee*/ 	.byte	0x3f
	.zero		1


	//   ....[103]....
        /*06f0*/ 	.word	0x00007f90
        /*06f4*/ 	.word	0x00000007
        /*06f8*/ 	.word	0x00000000
        /*06fc*/ 	.short	0x010a
        /*06fe*/ 	.byte	0x3f
	.zero		1


	//   ....[104]....
        /*0700*/ 	.word	0x00007fe0
        /*0704*/ 	.word	0x00000009
        /*0708*/ 	.word	0x00000000
        /*070c*/ 	.short	0x010a
        /*070e*/ 	.byte	0x3f
	.zero		1


	//   ....[105]....
        /*0710*/ 	.word	0x00008030
        /*0714*/ 	.word	0x00000006
        /*0718*/ 	.word	0x00000000
        /*071c*/ 	.short	0x010a
        /*071e*/ 	.byte	0x3f
	.zero		1


	//   ....[106]....
        /*0720*/ 	.word	0x00008080
        /*0724*/ 	.word	0x00000009
        /*0728*/ 	.word	0x00000000
        /*072c*/ 	.short	0x010a
        /*072e*/ 	.byte	0x3f
	.zero		1


	//   ....[107]....
        /*0730*/ 	.word	0x000080d0
        /*0734*/ 	.word	0x00000006
        /*0738*/ 	.word	0x00000000
        /*073c*/ 	.short	0x010a
        /*073e*/ 	.byte	0x3f
	.zero		1


	//   ....[108]....
        /*0740*/ 	.word	0x00008120
        /*0744*/ 	.word	0x00000009
        /*0748*/ 	.word	0x00000000
        /*074c*/ 	.short	0x010a
        /*074e*/ 	.byte	0x3f
	.zero		1


	//   ....[109]....
        /*0750*/ 	.word	0x00008170
        /*0754*/ 	.word	0x00000006
        /*0758*/ 	.word	0x00000000
        /*075c*/ 	.short	0x010a
        /*075e*/ 	.byte	0x3f
	.zero		1


	//   ....[110]....
        /*0760*/ 	.word	0x000081c0
        /*0764*/ 	.word	0x00000009
        /*0768*/ 	.word	0x00000000
        /*076c*/ 	.short	0x010a
        /*076e*/ 	.byte	0x3f
	.zero		1


	//   ....[111]....
        /*0770*/ 	.word	0x00008210
        /*0774*/ 	.word	0x00000006
        /*0778*/ 	.word	0x00000000
        /*077c*/ 	.short	0x010a
        /*077e*/ 	.byte	0x3f
	.zero		1


	//   ....[112]....
        /*0780*/ 	.word	0x00008260
        /*0784*/ 	.word	0x00000009
        /*0788*/ 	.word	0x00000000
        /*078c*/ 	.short	0x010a
        /*078e*/ 	.byte	0x3f
	.zero		1


	//   ....[113]....
        /*0790*/ 	.word	0x000082b0
        /*0794*/ 	.word	0x00000006
        /*0798*/ 	.word	0x00000000
        /*079c*/ 	.short	0x010a
        /*079e*/ 	.byte	0x3f
	.zero		1


	//   ....[114]....
        /*07a0*/ 	.word	0x00008300
        /*07a4*/ 	.word	0x00000009
        /*07a8*/ 	.word	0x00000000
        /*07ac*/ 	.short	0x010a
        /*07ae*/ 	.byte	0x3f
	.zero		1


	//   ....[115]....
        /*07b0*/ 	.word	0x00008350
        /*07b4*/ 	.word	0x00000006
        /*07b8*/ 	.word	0x00000000
        /*07bc*/ 	.short	0x010a
        /*07be*/ 	.byte	0x3f
	.zero		1


	//   ....[116]....
        /*07c0*/ 	.word	0x000083a0
        /*07c4*/ 	.word	0x00000009
        /*07c8*/ 	.word	0x00000000
        /*07cc*/ 	.short	0x010a
        /*07ce*/ 	.byte	0x3f
	.zero		1


	//   ....[117]....
        /*07d0*/ 	.word	0x000083f0
        /*07d4*/ 	.word	0x00000006
        /*07d8*/ 	.word	0x00000000
        /*07dc*/ 	.short	0x010a
        /*07de*/ 	.byte	0x3f
	.zero		1


	//   ....[118]....
        /*07e0*/ 	.word	0x00008440
        /*07e4*/ 	.word	0x00000009
        /*07e8*/ 	.word	0x00000000
        /*07ec*/ 	.short	0x010a
        /*07ee*/ 	.byte	0x3f
	.zero		1


	//   ....[119]....
        /*07f0*/ 	.word	0x00008490
        /*07f4*/ 	.word	0x00000006
        /*07f8*/ 	.word	0x00000000
        /*07fc*/ 	.short	0x010a
        /*07fe*/ 	.byte	0x3f
	.zero		1


	//   ....[120]....
        /*0800*/ 	.word	0x000084e0
        /*0804*/ 	.word	0x00000009
        /*0808*/ 	.word	0x00000000
        /*080c*/ 	.short	0x010a
        /*080e*/ 	.byte	0x3f
	.zero		1


	//   ....[121]....
        /*0810*/ 	.word	0x00008530
        /*0814*/ 	.word	0x00000006
        /*0818*/ 	.word	0x00000000
        /*081c*/ 	.short	0x010a
        /*081e*/ 	.byte	0x3f
	.zero		1


	//   ....[122]....
        /*0820*/ 	.word	0x00008580
        /*0824*/ 	.word	0x00000009
        /*0828*/ 	.word	0x00000000
        /*082c*/ 	.short	0x010a
        /*082e*/ 	.byte	0x3f
	.zero		1


	//   ....[123]....
        /*0830*/ 	.word	0x000085d0
        /*0834*/ 	.word	0x00000006
        /*0838*/ 	.word	0x00000000
        /*083c*/ 	.short	0x010a
        /*083e*/ 	.byte	0x3f
	.zero		1


	//   ....[124]....
        /*0840*/ 	.word	0x00008620
        /*0844*/ 	.word	0x00000009
        /*0848*/ 	.word	0x00000000
        /*084c*/ 	.short	0x010a
        /*084e*/ 	.byte	0x3f
	.zero		1


	//   ....[125]....
        /*0850*/ 	.word	0x00008670
        /*0854*/ 	.word	0x00000006
        /*0858*/ 	.word	0x00000000
        /*085c*/ 	.short	0x010a
        /*085e*/ 	.byte	0x3f
	.zero		1


	//   ....[126]....
        /*0860*/ 	.word	0x000086c0
        /*0864*/ 	.word	0x00000009
        /*0868*/ 	.word	0x00000000
        /*086c*/ 	.short	0x010a
        /*086e*/ 	.byte	0x3f
	.zero		1


	//   ....[127]....
        /*0870*/ 	.word	0x00008710
        /*0874*/ 	.word	0x00000006
        /*0878*/ 	.word	0x00000000
        /*087c*/ 	.short	0x010a
        /*087e*/ 	.byte	0x3f
	.zero		1


	//   ....[128]....
        /*0880*/ 	.word	0x00008760
        /*0884*/ 	.word	0x00000009
        /*0888*/ 	.word	0x00000000
        /*088c*/ 	.short	0x010a
        /*088e*/ 	.byte	0x3f
	.zero		1


	//   ....[129]....
        /*0890*/ 	.word	0x000087b0
        /*0894*/ 	.word	0x00000006
        /*0898*/ 	.word	0x00000000
        /*089c*/ 	.short	0x010a
        /*089e*/ 	.byte	0x3f
	.zero		1


	//   ....[130]....
        /*08a0*/ 	.word	0x00008800
        /*08a4*/ 	.word	0x00000009
        /*08a8*/ 	.word	0x00000000
        /*08ac*/ 	.short	0x010a
        /*08ae*/ 	.byte	0x3f
	.zero		1


	//   ....[131]....
        /*08b0*/ 	.word	0x00008850
        /*08b4*/ 	.word	0x00000006
        /*08b8*/ 	.word	0x00000000
        /*08bc*/ 	.short	0x010a
        /*08be*/ 	.byte	0x3f
	.zero		1


	//----- nvinfo : EIATTR_NUM_MBARRIERS
	.align		4
.L_35:
        /*08c0*/ 	.byte	0x03, 0x38
        /*08c2*/ 	.short	0x003e


	//----- nvinfo : EIATTR_EXIT_INSTR_OFFSETS
	.align		4
        /*08c4*/ 	.byte	0x04, 0x1c
        /*08c6*/ 	.short	(.L_37 - .L_36)


	//   ....[0]....
.L_36:
        /*08c8*/ 	.word	0x000009d0


	//   ....[1]....
        /*08cc*/ 	.word	0x00001290


	//   ....[2]....
        /*08d0*/ 	.word	0x00005930


	//   ....[3]....
        /*08d4*/ 	.word	0x00005f60


	//   ....[4]....
        /*08d8*/ 	.word	0x00007d90


	//----- nvinfo : EIATTR_MAX_THREADS
	.align		4
.L_37:
        /*08dc*/ 	.byte	0x04, 0x05
        /*08de*/ 	.short	(.L_39 - .L_38)
.L_38:
        /*08e0*/ 	.word	0x00000180
        /*08e4*/ 	.word	0x00000001
        /*08e8*/ 	.word	0x00000001


	//----- nvinfo : EIATTR_CRS_STACK_SIZE
	.align		4
.L_39:
        /*08ec*/ 	.byte	0x04, 0x1e
        /*08ee*/ 	.short	(.L_41 - .L_40)
.L_40:
        /*08f0*/ 	.word	0x00000000


	//----- nvinfo : EIATTR_CBANK_PARAM_SIZE
	.align		4
.L_41:
        /*08f4*/ 	.byte	0x03, 0x19
        /*08f6*/ 	.short	0x0470


	//----- nvinfo : EIATTR_PARAM_CBANK
	.align		4
        /*08f8*/ 	.byte	0x04, 0x0a
        /*08fa*/ 	.short	(.L_43 - .L_42)
	.align		4
.L_42:
        /*08fc*/ 	.word	index@(.nv.constant0._ZN7cutlass13device_kernelINS_4gemm6kernel13GemmUniversalIN4cute5tupleIJiiiiEEENS1_10collective13CollectiveMmaINS1_34MainloopSm90TmaGmmaWarpSpecializedILi30ENS5_IJNS4_1CILi1EEESB_SB_EEENS1_35KernelTmaWarpSpecializedCooperativeEEENS5_IJNSA_ILi128EEENSA_ILi112EEENSA_ILi32EEEEEEaNS5_IJlSB_lEEEaSJ_NS4_8TiledMMAINS4_8MMA_AtomIJNS4_4SM904GMMA26MMA_64x16x32_S32S8S8_SS_TNEEEENS4_6LayoutINS5_IJNSA_ILi2EEESB_SB_EEENS5_IJSB_NSA_ILi0EEEST_EEEEENS5_IJNS4_10UnderscoreESW_SW_EEEEENS4_13SM90_TMA_LOADENS4_14ComposedLayoutINS4_7SwizzleILi1ELi4ELi3EEENS4_18smem_ptr_flag_bitsILi8EEENSQ_INS5_IJNSA_ILi8EEESH_EEENS5_IJSH_SB_EEEEEEEvNS4_8identityESZ_S19_vS1A_EENS_8epilogue10collective6detail29Sm90TmaWarpSpecializedAdapterINS1D_15DefaultEpilogueIaSJ_SJ_NS1C_6thread17LinearCombinationIaLi1EiiLNS1H_9ScaleType4KindE0ELNS_15FloatRoundStyleE2EaEENS1_15EpilogueDefaultEEEEEvvEEEEvNT_6ParamsE)
        /*0900*/ 	.short	0x0210
        /*0902*/ 	.short	0x0470


	//----- nvinfo : EIATTR_SW_WAR
	.align		4
.L_43:
        /*0904*/ 	.byte	0x04, 0x36
        /*0906*/ 	.short	(.L_45 - .L_44)
.L_44:
        /*0908*/ 	.word	0x00000008
.L_45:


//--------------------- .nv.callgraph             --------------------------
	.section	.nv.callgraph,"",@"SHT_CUDA_CALLGRAPH"
	.align	4
	.sectionentsize	8
	.align		4
        /*0000*/ 	.word	0x00000000
	.align		4
        /*0004*/ 	.word	0xffffffff
	.align		4
        /*0008*/ 	.word	index@(_ZN7cutlass13device_kernelINS_4gemm6kernel13GemmUniversalIN4cute5tupleIJiiiiEEENS1_10collective13CollectiveMmaINS1_34MainloopSm90TmaGmmaWarpSpecializedILi30ENS5_IJNS4_1CILi1EEESB_SB_EEENS1_35KernelTmaWarpSpecializedCooperativeEEENS5_IJNSA_ILi128EEENSA_ILi112EEENSA_ILi32EEEEEEaNS5_IJlSB_lEEEaSJ_NS4_8TiledMMAINS4_8MMA_AtomIJNS4_4SM904GMMA26MMA_64x16x32_S32S8S8_SS_TNEEEENS4_6LayoutINS5_IJNSA_ILi2EEESB_SB_EEENS5_IJSB_NSA_ILi0EEEST_EEEEENS5_IJNS4_10UnderscoreESW_SW_EEEEENS4_13SM90_TMA_LOADENS4_14ComposedLayoutINS4_7SwizzleILi1ELi4ELi3EEENS4_18smem_ptr_flag_bitsILi8EEENSQ_INS5_IJNSA_ILi8EEESH_EEENS5_IJSH_SB_EEEEEEEvNS4_8identityESZ_S19_vS1A_EENS_8epilogue10collective6detail29Sm90TmaWarpSpecializedAdapterINS1D_15DefaultEpilogueIaSJ_SJ_NS1C_6thread17LinearCombinationIaLi1EiiLNS1H_9ScaleType4KindE0ELNS_15FloatRoundStyleE2EaEENS1_15EpilogueDefaultEEEEEvvEEEEvNT_6ParamsE)
	.align		4
        /*000c*/ 	.word	index@(__assertfail)
	.align		4
        /*0010*/ 	.word	0x00000000
	.align		4
        /*0014*/ 	.word	0xfffffffe
	.align		4
        /*0018*/ 	.word	0x00000000
	.align		4
        /*001c*/ 	.word	0xfffffffd
	.align		4
        /*0020*/ 	.word	0x00000000
	.align		4
        /*0024*/ 	.word	0xfffffffc


//--------------------- .nv.constant4             --------------------------
	.section	.nv.constant4,"a",@progbits
	.align	8
	.align		8
.nv.constant4:
        /*0000*/ 	.dword	__assertfail
	.align		8
        /*0008*/ 	.dword	__unnamed_1
	.align		8
        /*0010*/ 	.dword	_ZN39_INTERNAL_e24c8953_4_k_cu_75c6173b_54824cuda3std3__45__cpo5beginE
	.align		8
        /*0018*/ 	.dword	_ZN39_INTERNAL_e24c8953_4_k_cu_75c6173b_54824cuda3std3__45__cpo3endE
	.align		8
        /*0020*/ 	.dword	_ZN39_INTERNAL_e24c8953_4_k_cu_75c6173b_54824cuda3std3__45__cpo6cbeginE
	.align		8
        /*0028*/ 	.dword	_ZN39_INTERNAL_e24c8953_4_k_cu_75c6173b_54824cuda3std3__45__cpo4cendE
	.align		8
        /*0030*/ 	.dword	_ZN39_INTERNAL_e24c8953_4_k_cu_75c6173b_54824cuda3std3__441_GLOBAL__N__e24c8953_4_k_cu_75c6173b_54826ignoreE
	.align		8
        /*0038*/ 	.dword	_ZN39_INTERNAL_e24c8953_4_k_cu_75c6173b_54824cuda3std3__419piecewise_constructE
	.align		8
        /*0040*/ 	.dword	_ZN39_INTERNAL_e24c8953_4_k_cu_75c6173b_54824cuda3std3__48in_placeE
	.align		8
        /*0048*/ 	.dword	_ZN39_INTERNAL_e24c8953_4_k_cu_75c6173b_54824cuda3std6ranges3__45__cpo4swapE
	.align		8
        /*0050*/ 	.dword	_ZN39_INTERNAL_e24c8953_4_k_cu_75c6173b_54824cuda3std6ranges3__45__cpo9iter_moveE
	.align		8
        /*0058*/ 	.dword	_ZN39_INTERNAL_e24c8953_4_k_cu_75c6173b_54824cute7productE
	.align		8
        /*0060*/ 	.dword	_ZN39_INTERNAL_e24c8953_4_k_cu_75c6173b_54824cute1_E
	.align		8
        /*0068*/ 	.dword	$str$22
	.align		8
        /*0070*/ 	.dword	$str$23


//--------------------- .text._ZN7cutlass13device_kernelINS_4gemm6kernel13GemmUniversalIN4cute5tupleIJiiiiEEENS1_10collective13CollectiveMmaINS1_34MainloopSm90TmaGmmaWarpSpecializedILi30ENS5_IJNS4_1CILi1EEESB_SB_EEENS1_35KernelTmaWarpSpecializedCooperativeEEENS5_IJNSA_ILi128EEENSA_ILi112EEENSA_ILi32EEEEEEaNS5_IJlSB_lEEEaSJ_NS4_8TiledMMAINS4_8MMA_AtomIJNS4_4SM904GMMA26MMA_64x16x32_S32S8S8_SS_TNEEEENS4_6LayoutINS5_IJNSA_ILi2EEESB_SB_EEENS5_IJSB_NSA_ILi0EEEST_EEEEENS5_IJNS4_10UnderscoreESW_SW_EEEEENS4_13SM90_TMA_LOADENS4_14ComposedLayoutINS4_7SwizzleILi1ELi4ELi3EEENS4_18smem_ptr_flag_bitsILi8EEENSQ_INS5_IJNSA_ILi8EEESH_EEENS5_IJSH_SB_EEEEEEEvNS4_8identityESZ_S19_vS1A_EENS_8epilogue10collective6detail29Sm90TmaWarpSpecializedAdapterINS1D_15DefaultEpilogueIaSJ_SJ_NS1C_6thread17LinearCombinationIaLi1EiiLNS1H_9ScaleType4KindE0ELNS_15FloatRoundStyleE2EaEENS1_15EpilogueDefaultEEEEEvvEEEEvNT_6ParamsE --------------------------
	.section	.text._ZN7cutlass13device_kernelINS_4gemm6kernel13GemmUniversalIN4cute5tupleIJiiiiEEENS1_10collective13CollectiveMmaINS1_34MainloopSm90TmaGmmaWarpSpecializedILi30ENS5_IJNS4_1CILi1EEESB_SB_EEENS1_35KernelTmaWarpSpecializedCooperativeEEENS5_IJNSA_ILi128EEENSA_ILi112EEENSA_ILi32EEEEEEaNS5_IJlSB_lEEEaSJ_NS4_8TiledMMAINS4_8MMA_AtomIJNS4_4SM904GMMA26MMA_64x16x32_S32S8S8_SS_TNEEEENS4_6LayoutINS5_IJNSA_ILi2EEESB_SB_EEENS5_IJSB_NSA_ILi0EEEST_EEEEENS5_IJNS4_10UnderscoreESW_SW_EEEEENS4_13SM90_TMA_LOADENS4_14ComposedLayoutINS4_7SwizzleILi1ELi4ELi3EEENS4_18smem_ptr_flag_bitsILi8EEENSQ_INS5_IJNSA_ILi8EEESH_EEENS5_IJSH_SB_EEEEEEEvNS4_8identityESZ_S19_vS1A_EENS_8epilogue10collective6detail29Sm90TmaWarpSpecializedAdapterINS1D_15DefaultEpilogueIaSJ_SJ_NS1C_6thread17LinearCombinationIaLi1EiiLNS1H_9ScaleType4KindE0ELNS_15FloatRoundStyleE2EaEENS1_15EpilogueDefaultEEEEEvvEEEEvNT_6ParamsE,"ax",@progbits
	.align	128
.text._ZN7cutlass13device_kernelINS_4gemm6kernel13GemmUniversalIN4cute5tupleIJiiiiEEENS1_10collective13CollectiveMmaINS1_34MainloopSm90TmaGmmaWarpSpecializedILi30ENS5_IJNS4_1CILi1EEESB_SB_EEENS1_35KernelTmaWarpSpecializedCooperativeEEENS5_IJNSA_ILi128EEENSA_ILi112EEENSA_ILi32EEEEEEaNS5_IJlSB_lEEEaSJ_NS4_8TiledMMAINS4_8MMA_AtomIJNS4_4SM904GMMA26MMA_64x16x32_S32S8S8_SS_TNEEEENS4_6LayoutINS5_IJNSA_ILi2EEESB_SB_EEENS5_IJSB_NSA_ILi0EEEST_EEEEENS5_IJNS4_10UnderscoreESW_SW_EEEEENS4_13SM90_TMA_LOADENS4_14ComposedLayoutINS4_7SwizzleILi1ELi4ELi3EEENS4_18smem_ptr_flag_bitsILi8EEENSQ_INS5_IJNSA_ILi8EEESH_EEENS5_IJSH_SB_EEEEEEEvNS4_8identityESZ_S19_vS1A_EENS_8epilogue10collective6detail29Sm90TmaWarpSpecializedAdapterINS1D_15DefaultEpilogueIaSJ_SJ_NS1C_6thread17LinearCombinationIaLi1EiiLNS1H_9ScaleType4KindE0ELNS_15FloatRoundStyleE2EaEENS1_15EpilogueDefaultEEEEEvvEEEEvNT_6ParamsE:
        .type           _ZN7cutlass13device_kernelINS_4gemm6kernel13GemmUniversalIN4cute5tupleIJiiiiEEENS1_10collective13CollectiveMmaINS1_34MainloopSm90TmaGmmaWarpSpecializedILi30ENS5_IJNS4_1CILi1EEESB_SB_EEENS1_35KernelTmaWarpSpecializedCooperativeEEENS5_IJNSA_ILi128EEENSA_ILi112EEENSA_ILi32EEEEEEaNS5_IJlSB_lEEEaSJ_NS4_8TiledMMAINS4_8MMA_AtomIJNS4_4SM904GMMA26MMA_64x16x32_S32S8S8_SS_TNEEEENS4_6LayoutINS5_IJNSA_ILi2EEESB_SB_EEENS5_IJSB_NSA_ILi0EEEST_EEEEENS5_IJNS4_10UnderscoreESW_SW_EEEEENS4_13SM90_TMA_LOADENS4_14ComposedLayoutINS4_7SwizzleILi1ELi4ELi3EEENS4_18smem_ptr_flag_bitsILi8EEENSQ_INS5_IJNSA_ILi8EEESH_EEENS5_IJSH_SB_EEEEEEEvNS4_8identityESZ_S19_vS1A_EENS_8epilogue10collective6detail29Sm90TmaWarpSpecializedAdapterINS1D_15DefaultEpilogueIaSJ_SJ_NS1C_6thread17LinearCombinationIaLi1EiiLNS1H_9ScaleType4KindE0ELNS_15FloatRoundStyleE2EaEENS1_15EpilogueDefaultEEEEEvvEEEEvNT_6ParamsE,@function
        .size           _ZN7cutlass13device_kernelINS_4gemm6kernel13GemmUniversalIN4cute5tupleIJiiiiEEENS1_10collective13CollectiveMmaINS1_34MainloopSm90TmaGmmaWarpSpecializedILi30ENS5_IJNS4_1CILi1EEESB_SB_EEENS1_35KernelTmaWarpSpecializedCooperativeEEENS5_IJNSA_ILi128EEENSA_ILi112EEENSA_ILi32EEEEEEaNS5_IJlSB_lEEEaSJ_NS4_8TiledMMAINS4_8MMA_AtomIJNS4_4SM904GMMA26MMA_64x16x32_S32S8S8_SS_TNEEEENS4_6LayoutINS5_IJNSA_ILi2EEESB_SB_EEENS5_IJSB_NSA_ILi0EEEST_EEEEENS5_IJNS4_10UnderscoreESW_SW_EEEEENS4_13SM90_TMA_LOADENS4_14ComposedLayoutINS4_7SwizzleILi1ELi4ELi3EEENS4_18smem_ptr_flag_bitsILi8EEENSQ_INS5_IJNSA_ILi8EEESH_EEENS5_IJSH_SB_EEEEEEEvNS4_8identityESZ_S19_vS1A_EENS_8epilogue10collective6detail29Sm90TmaWarpSpecializedAdapterINS1D_15DefaultEpilogueIaSJ_SJ_NS1C_6thread17LinearCombinationIaLi1EiiLNS1H_9ScaleType4KindE0ELNS_15FloatRoundStyleE2EaEENS1_15EpilogueDefaultEEEEEvvEEEEvNT_6ParamsE,(.L_x_235 - _ZN7cutlass13device_kernelINS_4gemm6kernel13GemmUniversalIN4cute5tupleIJiiiiEEENS1_10collective13CollectiveMmaINS1_34MainloopSm90TmaGmmaWarpSpecializedILi30ENS5_IJNS4_1CILi1EEESB_SB_EEENS1_35KernelTmaWarpSpecializedCooperativeEEENS5_IJNSA_ILi128EEENSA_ILi112EEENSA_ILi32EEEEEEaNS5_IJlSB_lEEEaSJ_NS4_8TiledMMAINS4_8MMA_AtomIJNS4_4SM904GMMA26MMA_64x16x32_S32S8S8_SS_TNEEEENS4_6LayoutINS5_IJNSA_ILi2EEESB_SB_EEENS5_IJSB_NSA_ILi0EEEST_EEEEENS5_IJNS4_10UnderscoreESW_SW_EEEEENS4_13SM90_TMA_LOADENS4_14ComposedLayoutINS4_7SwizzleILi1ELi4ELi3EEENS4_18smem_ptr_flag_bitsILi8EEENSQ_INS5_IJNSA_ILi8EEESH_EEENS5_IJSH_SB_EEEEEEEvNS4_8identityESZ_S19_vS1A_EENS_8epilogue10collective6detail29Sm90TmaWarpSpecializedAdapterINS1D_15DefaultEpilogueIaSJ_SJ_NS1C_6thread17LinearCombinationIaLi1EiiLNS1H_9ScaleType4KindE0ELNS_15FloatRoundStyleE2EaEENS1_15EpilogueDefaultEEEEEvvEEEEvNT_6ParamsE)
        .other          _ZN7cutlass13device_kernelINS_4gemm6kernel13GemmUniversalIN4cute5tupleIJiiiiEEENS1_10collective13CollectiveMmaINS1_34MainloopSm90TmaGmmaWarpSpecializedILi30ENS5_IJNS4_1CILi1EEESB_SB_EEENS1_35KernelTmaWarpSpecializedCooperativeEEENS5_IJNSA_ILi128EEENSA_ILi112EEENSA_ILi32EEEEEEaNS5_IJlSB_lEEEaSJ_NS4_8TiledMMAINS4_8MMA_AtomIJNS4_4SM904GMMA26MMA_64x16x32_S32S8S8_SS_TNEEEENS4_6LayoutINS5_IJNSA_ILi2EEESB_SB_EEENS5_IJSB_NSA_ILi0EEEST_EEEEENS5_IJNS4_10UnderscoreESW_SW_EEEEENS4_13SM90_TMA_LOADENS4_14ComposedLayoutINS4_7SwizzleILi1ELi4ELi3EEENS4_18smem_ptr_flag_bitsILi8EEENSQ_INS5_IJNSA_ILi8EEESH_EEENS5_IJSH_SB_EEEEEEEvNS4_8identityESZ_S19_vS1A_EENS_8epilogue10collective6detail29Sm90TmaWarpSpecializedAdapterINS1D_15DefaultEpilogueIaSJ_SJ_NS1C_6thread17LinearCombinationIaLi1EiiLNS1H_9ScaleType4KindE0ELNS_15FloatRoundStyleE2EaEENS1_15EpilogueDefaultEEEEEvvEEEEvNT_6ParamsE,@"STO_CUDA_ENTRY STV_DEFAULT"
_ZN7cutlass13device_kernelINS_4gemm6kernel13GemmUniversalIN4cute5tupleIJiiiiEEENS1_10collective13CollectiveMmaINS1_34MainloopSm90TmaGmmaWarpSpecializedILi30ENS5_IJNS4_1CILi1EEESB_SB_EEENS1_35KernelTmaWarpSpecializedCooperativeEEENS5_IJNSA_ILi128EEENSA_ILi112EEENSA_ILi32EEEEEEaNS5_IJlSB_lEEEaSJ_NS4_8TiledMMAINS4_8MMA_AtomIJNS4_4SM904GMMA26MMA_64x16x32_S32S8S8_SS_TNEEEENS4_6LayoutINS5_IJNSA_ILi2EEESB_SB_EEENS5_IJSB_NSA_ILi0EEEST_EEEEENS5_IJNS4_10UnderscoreESW_SW_EEEEENS4_13SM90_TMA_LOADENS4_14ComposedLayoutINS4_7SwizzleILi1ELi4ELi3EEENS4_18smem_ptr_flag_bitsILi8EEENSQ_INS5_IJNSA_ILi8EEESH_EEENS5_IJSH_SB_EEEEEEEvNS4_8identityESZ_S19_vS1A_EENS_8epilogue10collective6detail29Sm90TmaWarpSpecializedAdapterINS1D_15DefaultEpilogueIaSJ_SJ_NS1C_6thread17LinearCombinationIaLi1EiiLNS1H_9ScaleType4KindE0ELNS_15FloatRoundStyleE2EaEENS1_15EpilogueDefaultEEEEEvvEEEEvNT_6ParamsE:
[----:B------:R-:W0:Y:S01]  /*0000*/  LDC R1, c[0x0][0x28] ;  /* 0x00000a00ff017b82 */ /* 0x000e220000000800 */
[----:B------:R-:W1:Y:S01]  /*0010*/  S2R R3, SR_TID.X ;  /* 0x0000000000037919 */ /* 0x000e620000002100 */
[----:B------:R-:W-:Y:S01]  /*0020*/  ELECT P0, URZ, PT ;  /* 0x00000000003f782f */ /* 0x000fe20003800000 */
[----:B------:R-:W-:Y:S01]  /*0030*/  BSSY B0, `(.L_x_0) ;  /* 0x000000f000007945 */ /* 0x000fe20003800000 */
[--C-:B-1----:R-:W-:Y:S02]  /*0040*/  SHF.R.U32.HI R0, RZ, 0x5, R3.reuse ;  /* 0x00000005ff007819 */ /* 0x102fe40000011603 */
[----:B------:R-:W-:-:S03]  /*0050*/  SHF.R.U32.HI R14, RZ, 0x7, R3 ;  /* 0x00000007ff0e7819 */ /* 0x000fc60000011603 */
[----:B------:R-:W1:Y:S04]  /*0060*/  SHFL.IDX PT, R4, R0, RZ, 0x1f ;  /* 0x00001fff00047589 */ /* 0x000e6800000e0000 */
[----:B------:R2:W3:Y:S01]  /*0070*/  SHFL.IDX PT, R10, R14, RZ, 0x1f ;  /* 0x00001fff0e0a7589 */ /* 0x0004e200000e0000 */
[----:B-1----:R-:W-:-:S13]  /*0080*/  ISETP.NE.OR P0, PT, R4, RZ, !P0 ;  /* 0x000000ff0400720c */ /* 0x002fda0004705670 */
[----:B0-23--:R-:W-:Y:S05]  /*0090*/  @P0 BRA `(.L_x_1) ;  /* 0x0000000000200947 */ /* 0x00dfea0003800000 */
[----:B------:R-:W-:Y:S02]  /*00a0*/  ULDC.64 UR4, c[0x0][0x198] ;  /* 0x0000660000047ab9 */ /* 0x000fe40000000a00 */
[----:B------:R-:W-:Y:S02]  /*00b0*/  UIADD3 UR6, UP0, UR4, 0xf0, URZ ;  /* 0x000000f004067890 */ /* 0x000fe4000ff1e03f */
[----:B------:R-:W-:Y:S02]  /*00c0*/  UIADD3 UR4, UP1, UR4, 0x1f0, URZ ;  /* 0x000001f004047890 */ /* 0x000fe4000ff3e03f */
[----:B------:R-:W-:Y:S02]  /*00d0*/  UIADD3.X UR7, URZ, UR5, URZ, UP0, !UPT ;  /* 0x000000053f077290 */ /* 0x000fe400087fe43f */
[----:B------:R-:W-:-:S07]  /*00e0*/  UIADD3.X UR5, URZ, UR5, URZ, UP1, !UPT ;  /* 0x000000053f057290 */ /* 0x000fce0008ffe43f */
[----:B------:R0:W-:Y:S02]  /*00f0*/  UTMACCTL.PF [UR6] ;  /* 0x00000000060079b9 */ /* 0x0001e40008040000 */
[----:B------:R0:W-:Y:S02]  /*0100*/  UTMACCTL.PF [UR4] ;  /* 0x00000000040079b9 */ /* 0x0001e40008040000 */
[----:B0-----:R-:W-:Y:S01]  /*0110*/  NOP ;  /* 0x0000000000007918 */ /* 0x001fe20000000000 */
.L_x_1:
[----:B------:R-:W-:Y:S05]  /*0120*/  BSYNC B0 ;  /* 0x0000000000007941 */ /* 0x000fea0003800000 */
.L_x_0:
[----:B------:R-:W0:Y:S02]  /*0130*/  SHFL.IDX PT, R2, R0, RZ, 0x1f ;  /* 0x00001fff00027589 */ /* 0x000e2400000e0000 */
[----:B0-----:R-:W-:-:S13]  /*0140*/  ISETP.NE.AND P0, PT, R2, RZ, PT ;  /* 0x000000ff0200720c */ /* 0x001fda0003f05270 */
[----:B------:R-:W-:Y:S05]  /*0150*/  @P0 BRA `(.L_x_2) ;  /* 0x0000000400340947 */ /* 0x000fea0003800000 */
[----:B------:R-:W-:Y:S01]  /*0160*/  ELECT P0, URZ, PT ;  /* 0x00000000003f782f */ /* 0x000fe20003800000 */
[----:B------:R-:W-:-:S12]  /*0170*/  BSSY B0, `(.L_x_2) ;  /* 0x000004b000007945 */ /* 0x000fd80003800000 */
[----:B------:R-:W-:Y:S05]  /*0180*/  @!P0 BRA `(.L_x_3) ;  /* 0x0000000400248947 */ /* 0x000fea0003800000 */
[----:B------:R-:W0:Y:S01]  /*0190*/  S2UR UR8, SR_CgaCtaId ;  /* 0x00000000000879c3 */ /* 0x000e220000008800 */
[----:B------:R-:W-:Y:S01]  /*01a0*/  UMOV UR4, 0x400 ;  /* 0x0000040000047882 */ /* 0x000fe20000000000 */
[----:B------:R-:W-:Y:S01]  /*01b0*/  UMOV UR5, 0x1 ;  /* 0x0000000100057882 */ /* 0x000fe20000000000 */
[----:B------:R-:W-:Y:S02]  /*01c0*/  UMOV UR6, 0x100 ;  /* 0x0000010000067882 */ /* 0x000fe40000000000 */
[----:B------:R-:W-:-:S04]  /*01d0*/  UIADD3 UR6, -UR6, 0x100000, URZ ;  /* 0x0010000006067890 */ /* 0x000fc8000fffe13f */
[----:B------:R-:W-:Y:S02]  /*01e0*/  USHF.L.U32 UR7, UR6, 0xb, URZ ;  /* 0x0000000b06077899 */ /* 0x000fe4000800063f */
[----:B------:R-:W-:Y:S02]  /*01f0*/  USHF.L.U32 UR6, UR6, 0x1, URZ ;  /* 0x0000000106067899 */ /* 0x000fe4000800063f */
[----:B0-----:R-:W-:Y:S02]  /*0200*/  ULEA UR8, UR8, UR4, 0x18 ;  /* 0x0000000408087291 */ /* 0x001fe4000f8ec03f */
[----:B------:R-:W-:-:S04]  /*0210*/  UIADD3 UR4, -UR5, 0x100000, URZ ;  /* 0x0010000005047890 */ /* 0x000fc8000fffe13f */
[----:B------:R-:W-:Y:S02]  /*0220*/  USHF.L.U32 UR5, UR4, 0xb, URZ ;  /* 0x0000000b04057899 */ /* 0x000fe4000800063f */
[----:B------:R-:W-:Y:S01]  /*0230*/  USHF.L.U32 UR4, UR4, 0x1, URZ ;  /* 0x0000000104047899 */ /* 0x000fe2000800063f */
[----:B------:R-:W0:Y:S11]  /*0240*/  FENCE.VIEW.ASYNC.S ;  /* 0x00000000000073c6 */ /* 0x000e360000000000 */
[----:B0-----:R0:W1:Y:S01]  /*0250*/  SYNCS.EXCH.64 URZ, [UR8], UR4 ;  /* 0x00000004083f75b2 */ /* 0x0010620008000100 */
[----:B------:R0:W2:Y:S01]  /*0260*/  SYNCS.EXCH.64 URZ, [UR8+0xf0], UR6 ;  /* 0x0000f006083f75b2 */ /* 0x0000a20008000100 */
[----:B------:R0:W3:Y:S01]  /*0270*/  SYNCS.EXCH.64 URZ, [UR8+0x8], UR4 ;  /* 0x00000804083f75b2 */ /* 0x0000e20008000100 */
[----:B------:R0:W4:Y:S01]  /*0280*/  SYNCS.EXCH.64 URZ, [UR8+0xf8], UR6 ;  /* 0x0000f806083f75b2 */ /* 0x0001220008000100 */
[----:B------:R0:W0:Y:S01]  /*0290*/  SYNCS.EXCH.64 URZ, [UR8+0x10], UR4 ;  /* 0x00001004083f75b2 */ /* 0x0000220008000100 */
        /* <DEDUP_REMOVED lines=55> */
[----:B-1234-:R-:W-:Y:S01]  /*0610*/  NOP ;  /* 0x0000000000007918 */ /* 0x01efe20000000000 */
.L_x_3:
[----:B0-----:R-:W-:Y:S05]  /*0620*/  BSYNC B0 ;  /* 0x0000000000007941 */ /* 0x001fea0003800000 */
.L_x_2:
[----:B------:R-:W0:Y:S01]  /*0630*/  SHFL.IDX PT, R0, R0, RZ, 0x1f ;  /* 0x00001fff00007589 */ /* 0x000e2200000e0000 */
[----:B------:R-:W-:Y:S01]  /*0640*/  ELECT P0, URZ, PT ;  /* 0x00000000003f782f */ /* 0x000fe20003800000 */
[----:B------:R-:W1:Y:S01]  /*0650*/  LDC R2, c[0x0][0x65c] ;  /* 0x00019700ff027b82 */ /* 0x000e620000000800 */
[----:B------:R-:W-:Y:S01]  /*0660*/  SHF.R.S32.HI R7, RZ, 0x1f, R4 ;  /* 0x0000001fff077819 */ /* 0x000fe20000011404 */
[----:B------:R-:W2:Y:S01]  /*0670*/  S2R R5, SR_CTAID.Y ;  /* 0x0000000000057919 */ /* 0x000ea20000002600 */
[----:B------:R-:W-:Y:S01]  /*0680*/  UMOV UR4, 0x20 ;  /* 0x0000002000047882 */ /* 0x000fe20000000000 */
[----:B------:R-:W-:Y:S01]  /*0690*/  NOP ;  /* 0x0000000000007918 */ /* 0x000fe20000000000 */
[----:B------:R-:W-:Y:S01]  /*06a0*/  LEA.HI R7, R7, R4, RZ, 0x2 ;  /* 0x0000000407077211 */ /* 0x000fe200078f10ff */
[----:B------:R-:W3:Y:S01]  /*06b0*/  S2R R6, SR_CTAID.X ;  /* 0x0000000000067919 */ /* 0x000ee20000002500 */
[----:B------:R-:W-:Y:S01]  /*06c0*/  ISETP.NE.AND P2, PT, R10, RZ, PT ;  /* 0x000000ff0a00720c */ /* 0x000fe20003f45270 */
[----:B------:R-:W-:Y:S01]  /*06d0*/  NOP ;  /* 0x0000000000007918 */ /* 0x000fe20000000000 */
[----:B------:R-:W-:-:S02]  /*06e0*/  LOP3.LUT R7, R7, 0xfffffffc, RZ, 0xc0, !PT ;  /* 0xfffffffc07077812 */ /* 0x000fc400078ec0ff */
[----:B0-----:R-:W-:Y:S02]  /*06f0*/  ISETP.NE.OR P0, PT, R0, RZ, !P0 ;  /* 0x000000ff0000720c */ /* 0x001fe40004705670 */
[----:B-1----:R-:W-:-:S04]  /*0700*/  ISETP.NE.AND P3, PT, R2, 0x1, PT ;  /* 0x000000010200780c */ /* 0x002fc80003f65270 */
[----:B------:R-:W-:Y:S01]  /*0710*/  P2R R0, PR, RZ, 0x8 ;  /* 0x00000008ff007803 */ /* 0x000fe20000000000 */
[----:B------:R-:W-:Y:S01]  /*0720*/  IMAD.IADD R0, R4, 0x1, -R7 ;  /* 0x0000000104007824 */ /* 0x000fe200078e0a07 */
[----:B------:R-:W-:Y:S01]  /*0730*/  LOP3.LUT R4, R3, 0x7f, RZ, 0xc0, !PT ;  /* 0x0000007f03047812 */ /* 0x000fe200078ec0ff */
[----:B------:R-:W-:-:S03]  /*0740*/  IMAD.MOV.U32 R7, RZ, RZ, RZ ;  /* 0x000000ffff077224 */ /* 0x000fc600078e00ff */
[----:B------:R-:W-:Y:S01]  /*0750*/  ISETP.NE.AND P1, PT, R0, 0x3, PT ;  /* 0x000000030000780c */ /* 0x000fe20003f25270 */
[----:B------:R-:W-:Y:S01]  /*0760*/  VOTEU.ALL UP0, P0 ;  /* 0x00000000003f7886 */ /* 0x000fe20000000000 */
[----:B------:R-:W-:Y:S01]  /*0770*/  VOTEU.ALL UP1, P0 ;  /* 0x00000000003f7886 */ /* 0x000fe20000020000 */
[----:B------:R-:W3:Y:S01]  /*0780*/  @P3 LDC R17, c[0x0][0x10] ;  /* 0x00000400ff113b82 */ /* 0x000ee20000000800 */
[----:B--2---:R-:W-:Y:S02]  /*0790*/  @P3 IMAD.MOV.U32 R8, RZ, RZ, R5 ;  /* 0x000000ffff083224 */ /* 0x004fe400078e0005 */
[----:B------:R-:W-:Y:S01]  /*07a0*/  @!UP0 UMOV UR6, 0x400 ;  /* 0x0000040000068882 */ /* 0x000fe20000000000 */
[----:B------:R-:W-:-:S04]  /*07b0*/  @!UP0 UIADD3 UR4, -UR4, 0x100000, URZ ;  /* 0x0010000004048890 */ /* 0x000fc8000fffe13f */
[----:B------:R-:W-:Y:S02]  /*07c0*/  @!UP0 USHF.L.U32 UR5, UR4, 0xb, URZ ;  /* 0x0000000b04058899 */ /* 0x000fe4000800063f */
[----:B------:R-:W-:Y:S01]  /*07d0*/  @!UP0 USHF.L.U32 UR4, UR4, 0x1, URZ ;  /* 0x0000000104048899 */ /* 0x000fe2000800063f */
[----:B------:R-:W-:Y:S01]  /*07e0*/  @P3 IMAD.MOV.U32 R9, RZ, RZ, RZ ;  /* 0x000000ffff093224 */ /* 0x000fe200078e00ff */
[----:B------:R-:W0:Y:S08]  /*07f0*/  @!UP0 S2UR UR7, SR_CgaCtaId ;  /* 0x00000000000789c3 */ /* 0x000e300000008800 */
[----:B------:R-:W1:Y:S01]  /*0800*/  @!P3 LDC R11, c[0x0][0xc] ;  /* 0x00000300ff0bbb82 */ /* 0x000e620000000800 */
[----:B---3--:R-:W-:Y:S01]  /*0810*/  @P3 IMAD.WIDE.U32 R16, R6, R17, R8 ;  /* 0x0000001106103225 */ /* 0x008fe200078e0008 */
[----:B0-----:R-:W-:Y:S01]  /*0820*/  @!UP0 ULEA UR8, UR7, UR6, 0x18 ;  /* 0x0000000607088291 */ /* 0x001fe2000f8ec03f */
[----:B------:R-:W-:-:S02]  /*0830*/  VOTEU.ALL UP0, P0 ;  /* 0x00000000003f7886 */ /* 0x000fc40000000000 */
[----:B------:R-:W-:Y:S01]  /*0840*/  ULDC UR6, c[0x0][0xc] ;  /* 0x0000030000067ab9 */ /* 0x000fe20000000800 */
[----:B------:R-:W-:Y:S01]  /*0850*/  ISETP.EQ.OR P0, PT, R0, RZ, !P1 ;  /* 0x000000ff0000720c */ /* 0x000fe20004f02670 */
[----:B------:R-:W-:-:S03]  /*0860*/  ULDC UR7, c[0x0][0x10] ;  /* 0x0000040000077ab9 */ /* 0x000fc60000000800 */
[C---:B------:R-:W-:Y:S01]  /*0870*/  ISETP.EQ.AND P0, PT, R10.reuse, RZ, P0 ;  /* 0x000000ff0a00720c */ /* 0x040fe20000702270 */
[----:B------:R-:W-:Y:S02]  /*0880*/  VIADD R10, R10, 0xffffffff ;  /* 0xffffffff0a0a7836 */ /* 0x000fe40000000000 */
[----:B-1----:R-:W-:Y:S01]  /*0890*/  @!P3 IMAD.WIDE.U32 R8, R11, R5, R6 ;  /* 0x000000050b08b225 */ /* 0x002fe200078e0006 */
[----:B------:R-:W0:Y:S02]  /*08a0*/  FENCE.VIEW.ASYNC.S ;  /* 0x00000000000073c6 */ /* 0x000e240000000000 */
[----:B0-----:R-:W0:Y:S01]  /*08b0*/  @!UP0 SYNCS.EXCH.64 URZ, [UR8+0x1f0], UR4 ;  /* 0x0001f004083f85b2 */ /* 0x001e220008000100 */
[----:B------:R-:W-:Y:S01]  /*08c0*/  SEL R18, RZ, 0x1, !P0 ;  /* 0x00000001ff127807 */ /* 0x000fe20004000000 */
[----:B------:R-:W-:Y:S01]  /*08d0*/  @P3 IMAD.MOV.U32 R11, RZ, RZ, RZ ;  /* 0x000000ffff0b3224 */ /* 0x000fe200078e00ff */
[----:B------:R-:W-:Y:S01]  /*08e0*/  ISETP.GE.U32.AND P1, PT, R10, 0x2, PT ;  /* 0x000000020a00780c */ /* 0x000fe20003f26070 */
[----:B------:R-:W-:-:S02]  /*08f0*/  @!P3 IMAD.MOV.U32 R16, RZ, RZ, R8 ;  /* 0x000000ffff10b224 */ /* 0x000fc400078e0008 */
[----:B------:R-:W-:Y:S01]  /*0900*/  @P3 IMAD.IADD R17, R17, 0x1, R11 ;  /* 0x0000000111113824 */ /* 0x000fe200078e020b */
[----:B------:R-:W-:Y:S01]  /*0910*/  SEL R18, R18, 0x2, P1 ;  /* 0x0000000212127807 */ /* 0x000fe20000800000 */
[----:B------:R-:W-:Y:S01]  /*0920*/  @!P3 IMAD.MOV.U32 R17, RZ, RZ, R9 ;  /* 0x000000ffff11b224 */ /* 0x000fe200078e0009 */
[----:B------:R1:W0:Y:S01]  /*0930*/  @!UP1 SYNCS.EXCH.64 URZ, [UR8+0x1f8], UR4 ;  /* 0x0001f804083f95b2 */ /* 0x0002220008000100 */
[----:B------:R-:W-:Y:S01]  /*0940*/  NOP ;  /* 0x0000000000007918 */ /* 0x000fe20000000000 */
[----:B-1----:R-:W-:-:S03]  /*0950*/  UIMAD.WIDE.U32 UR4, UR6, UR7, URZ ;  /* 0x00000007060472a5 */ /* 0x002fc6000f8e003f */
[----:B------:R-:W-:Y:S02]  /*0960*/  ULDC UR6, c[0x0][0x14] ;  /* 0x0000050000067ab9 */ /* 0x000fe40000000800 */
[----:B------:R-:W-:Y:S02]  /*0970*/  UIMAD.WIDE.U32 UR36, UR4, UR6, URZ ;  /* 0x00000006042472a5 */ /* 0x000fe4000f8e003f */
[----:B------:R-:W-:-:S04]  /*0980*/  UIMAD UR42, UR5, UR6, URZ ;  /* 0x00000006052a72a4 */ /* 0x000fc8000f8e023f */
[----:B------:R-:W-:Y:S01]  /*0990*/  UIADD3 UR42, UR37, UR42, URZ ;  /* 0x0000002a252a7290 */ /* 0x000fe2000fffe03f */
[----:B0-----:R-:W-:Y:S06]  /*09a0*/  BAR.SYNC.DEFER_BLOCKING 0x0 ;  /* 0x0000000000007b1d */ /* 0x001fec0000010000 */
[----:B------:R-:W-:Y:S05]  /*09b0*/  @!P2 BRA `(.L_x_4) ;  /* 0x0000004c00e0a947 */ /* 0x000fea0003800000 */
[----:B------:R-:W-:-:S13]  /*09c0*/  ISETP.GT.U32.AND P0, PT, R10, 0x1, PT ;  /* 0x000000010a00780c */ /* 0x000fda0003f04070 */
[----:B------:R-:W-:Y:S05]  /*09d0*/  @P0 EXIT ;  /* 0x000000000000094d */ /* 0x000fea0003800000 */
[----:B------:R-:W-:Y:S01]  /*09e0*/  ULDC.64 UR4, c[0x0][0x650] ;  /* 0x0001940000047ab9 */ /* 0x000fe20000000a00 */
[----:B------:R-:W-:Y:S01]  /*09f0*/  PRMT R0, RZ, 0x7610, R0 ;  /* 0x00007610ff007816 */ /* 0x000fe20000000000 */
[----:B------:R-:W-:Y:S01]  /*0a00*/  IMAD.MOV.U32 R89, RZ, RZ, -0x1 ;  /* 0xffffffffff597424 */ /* 0x000fe200078e00ff */
[----:B------:R-:W-:Y:S01]  /*0a10*/  ISETP.GE.U32.AND P0, PT, R16, UR4, PT ;  /* 0x0000000410007c0c */ /* 0x000fe2000bf06070 */
[----:B------:R-:W-:Y:S02]  /*0a20*/  IMAD.MOV.U32 R90, RZ, RZ, -0x1 ;  /* 0xffffffffff5a7424 */ /* 0x000fe400078e00ff */
[----:B------:R-:W-:Y:S01]  /*0a30*/  IMAD.MOV.U32 R88, RZ, RZ, -0x1 ;  /* 0xffffffffff587424 */ /* 0x000fe200078e00ff */
[----:B------:R-:W-:-:S13]  /*0a40*/  ISETP.GE.U32.AND.EX P0, PT, R17, UR5, PT, P0 ;  /* 0x0000000511007c0c */ /* 0x000fda000bf06100 */
[----:B------:R-:W-:Y:S05]  /*0a50*/  @P0 BRA `(.L_x_5) ;  /* 0x0000000400540947 */ /* 0x000fea0003800000 */
[----:B------:R-:W0:Y:S01]  /*0a60*/  LDC.64 R20, c[0x0][0x628] ;  /* 0x00018a00ff147b82 */ /* 0x000e220000000a00 */
[----:B------:R-:W-:Y:S02]  /*0a70*/  IMAD.MOV.U32 R8, RZ, RZ, R16 ;  /* 0x000000ffff087224 */ /* 0x000fe400078e0010 */
[----:B------:R-:W-:-:S05]  /*0a80*/  IMAD.MOV.U32 R9, RZ, RZ, R17 ;  /* 0x000000ffff097224 */ /* 0x000fca00078e0011 */
[----:B------:R-:W1:Y:S08]  /*0a90*/  LDC R0, c[0x0][0x630] ;  /* 0x00018c00ff007b82 */ /* 0x000e700000000800 */
[----:B------:R-:W2:Y:S01]  /*0aa0*/  LDC.64 R22, c[0x0][0x620] ;  /* 0x00018800ff167b82 */ /* 0x000ea20000000a00 */
[----:B0-----:R-:W-:-:S04]  /*0ab0*/  ISETP.NE.U32.AND P0, PT, R20, RZ, PT ;  /* 0x000000ff1400720c */ /* 0x001fc80003f05070 */
[----:B------:R-:W-:-:S13]  /*0ac0*/  ISETP.NE.AND.EX P0, PT, R21, RZ, PT, P0 ;  /* 0x000000ff1500720c */ /* 0x000fda0003f05300 */
[----:B-12---:R-:W-:Y:S05]  /*0ad0*/  @!P0 BRA `(.L_x_6) ;  /* 0x0000000000288947 */ /* 0x006fea0003800000 */
[----:B------:R-:W0:Y:S02]  /*0ae0*/  LDC R13, c[0x0][0x634] ;  /* 0x00018d00ff0d7b82 */ /* 0x000e240000000800 */
[----:B0-----:R-:W-:-:S05]  /*0af0*/  IADD3 R13, P0, R16, R13, RZ ;  /* 0x0000000d100d7210 */ /* 0x001fca0007f1e0ff */
[----:B------:R-:W-:-:S04]  /*0b00*/  IMAD.X R15, RZ, RZ, R17, P0 ;  /* 0x000000ffff0f7224 */ /* 0x000fc800000e0611 */
[----:B------:R-:W-:-:S04]  /*0b10*/  IMAD.WIDE.U32 R8, R15, R20, RZ ;  /* 0x000000140f087225 */ /* 0x000fc800078e00ff */
[----:B------:R-:W-:-:S04]  /*0b20*/  IMAD.WIDE.U32 R10, P0, R13, R21, R8 ;  /* 0x000000150d0a7225 */ /* 0x000fc80007800008 */
[----:B------:R-:W-:-:S04]  /*0b30*/  IMAD.WIDE.U32 R8, R13, R20, RZ ;  /* 0x000000140d087225 */ /* 0x000fc800078e00ff */
[----:B------:R-:W-:Y:S01]  /*0b40*/  IMAD.X R13, RZ, RZ, RZ, P0 ;  /* 0x000000ffff0d7224 */ /* 0x000fe200000e06ff */
[----:B------:R-:W-:Y:S01]  /*0b50*/  IADD3 RZ, P0, R9, R10, RZ ;  /* 0x0000000a09ff7210 */ /* 0x000fe20007f1e0ff */
[----:B------:R-:W-:-:S04]  /*0b60*/  IMAD.MOV.U32 R12, RZ, RZ, R11 ;  /* 0x000000ffff0c7224 */ /* 0x000fc800078e000b */
[----:B------:R-:W-:-:S08]  /*0b70*/  IMAD.WIDE.U32.X R8, R15, R21, R12, P0 ;  /* 0x000000150f087225 */ /* 0x000fd000000e040c */
.L_x_6:
[-CC-:B------:R-:W-:Y:S01]  /*0b80*/  SHF.R.U64 R88, R8, R0.reuse, R9.reuse ;  /* 0x0000000008587219 */ /* 0x180fe20000001209 */
[----:B------:R-:W0:Y:S01]  /*0b90*/  LDC R12, c[0x0][0x618] ;  /* 0x00018600ff0c7b82 */ /* 0x000e220000000800 */
[----:B------:R-:W-:Y:S01]  /*0ba0*/  SHF.R.U32.HI R7, RZ, R0, R9 ;  /* 0x00000000ff077219 */ /* 0x000fe20000011609 */
[----:B------:R-:W-:Y:S01]  /*0bb0*/  ULDC UR4, c[0x0][0x150] ;  /* 0x0000540000047ab9 */ /* 0x000fe20000000800 */
[----:B------:R-:W-:Y:S02]  /*0bc0*/  IADD3 R11, P0, RZ, -R88, RZ ;  /* 0x80000058ff0b7210 */ /* 0x000fe40007f1e0ff */
[----:B------:R-:W-:-:S03]  /*0bd0*/  I2FP.F32.U32 R0, R6 ;  /* 0x0000000600007245 */ /* 0x000fc60000201000 */
[----:B------:R-:W1:Y:S01]  /*0be0*/  LDC.64 R30, c[0x0][0x640] ;  /* 0x00019000ff1e7b82 */ /* 0x000e620000000a00 */
[----:B------:R-:W-:Y:S02]  /*0bf0*/  IMAD.X R13, RZ, RZ, ~R7, P0 ;  /* 0x000000ffff0d7224 */ /* 0x000fe400000e0e07 */
[----:B------:R-:W-:Y:S01]  /*0c00*/  FMUL R0, R0, UR4 ;  /* 0x0000000400007c20 */ /* 0x000fe20008400000 */
[----:B------:R-:W-:Y:S01]  /*0c10*/  IMAD.WIDE.U32 R8, R11, R22, R16 ;  /* 0x000000160b087225 */ /* 0x000fe200078e0010 */
[----:B------:R-:W-:-:S03]  /*0c20*/  ULDC UR4, c[0x0][0x154] ;  /* 0x0000550000047ab9 */ /* 0x000fc60000000800 */
[----:B------:R-:W-:Y:S01]  /*0c30*/  IMAD R10, R13, R22, RZ ;  /* 0x000000160d0a7224 */ /* 0x000fe200078e02ff */
[----:B------:R-:W2:Y:S01]  /*0c40*/  LDC R7, c[0x0][0x144] ;  /* 0x00005100ff077b82 */ /* 0x000ea20000000800 */
[----:B------:R-:W3:Y:S02]  /*0c50*/  F2I.U32.TRUNC.NTZ R0, R0 ;  /* 0x0000000000007305 */ /* 0x000ee4000020f000 */
[----:B------:R-:W-:-:S04]  /*0c60*/  IMAD R11, R11, R23, R10 ;  /* 0x000000170b0b7224 */ /* 0x000fc800078e020a */
[----:B------:R-:W-:Y:S01]  /*0c70*/  IMAD.IADD R9, R9, 0x1, R11 ;  /* 0x0000000109097824 */ /* 0x000fe200078e020b */
[----:B------:R-:W4:Y:S01]  /*0c80*/  LDC R24, c[0x0][0x608] ;  /* 0x00018200ff187b82 */ /* 0x000f220000000800 */
[----:B------:R-:W-:-:S03]  /*0c90*/  IMAD.MOV.U32 R11, RZ, RZ, -0x1 ;  /* 0xffffffffff0b7424 */ /* 0x000fc600078e00ff */
[-CC-:B0-----:R-:W-:Y:S02]  /*0ca0*/  SHF.R.U64 R22, R8, R12.reuse, R9.reuse ;  /* 0x0000000c08167219 */ /* 0x181fe40000001209 */
[----:B------:R-:W-:Y:S02]  /*0cb0*/  I2FP.F32.U32 R8, R5 ;  /* 0x0000000500087245 */ /* 0x000fe40000201000 */
[----:B------:R-:W0:Y:S01]  /*0cc0*/  LDC R28, c[0x0][0x658] ;  /* 0x00019600ff1c7b82 */ /* 0x000e220000000800 */
[----:B-1----:R-:W-:Y:S01]  /*0cd0*/  ISETP.NE.U32.AND P0, PT, R30, RZ, PT ;  /* 0x000000ff1e00720c */ /* 0x002fe20003f05070 */
[----:B---3--:R-:W-:Y:S02]  /*0ce0*/  IMAD.MOV R10, RZ, RZ, -R0 ;  /* 0x000000ffff0a7224 */ /* 0x008fe400078e0a00 */
[----:B------:R-:W-:Y:S01]  /*0cf0*/  FMUL R8, R8, UR4 ;  /* 0x0000000408087c20 */ /* 0x000fe20008400000 */
[----:B------:R-:W-:Y:S02]  /*0d00*/  SHF.R.U32.HI R9, RZ, R12, R9 ;  /* 0x0000000cff097219 */ /* 0x000fe40000011609 */
[----:B------:R-:W-:Y:S01]  /*0d10*/  ISETP.NE.AND.EX P0, PT, R31, RZ, PT, P0 ;  /* 0x000000ff1f00720c */ /* 0x000fe20003f05300 */
[----:B------:R1:W3:Y:S01]  /*0d20*/  F2I.U32.TRUNC.NTZ R15, R8 ;  /* 0x00000008000f7305 */ /* 0x0002e2000020f000 */
[----:B------:R-:W1:Y:S01]  /*0d30*/  LDC R20, c[0x0][0x148] ;  /* 0x00005200ff147b82 */ /* 0x000e620000000800 */
[----:B--2---:R-:W-:-:S07]  /*0d40*/  IMAD R0, R7, R10, R6 ;  /* 0x0000000a07007224 */ /* 0x004fce00078e0206 */
[----:B------:R-:W2:Y:S01]  /*0d50*/  LDC R26, c[0x0][0x600] ;  /* 0x00018000ff1a7b82 */ /* 0x000ea20000000800 */
[-CC-:B----4-:R-:W-:Y:S02]  /*0d60*/  SHF.R.U64 R32, R22, R24.reuse, R9.reuse ;  /* 0x0000001816207219 */ /* 0x190fe40000001209 */
[----:B------:R-:W-:Y:S01]  /*0d70*/  SHF.R.U32.HI R7, RZ, R24, R9 ;  /* 0x00000018ff077219 */ /* 0x000fe20000011609 */
[----:B------:R-:W-:-:S04]  /*0d80*/  IMAD.MOV.U32 R9, RZ, RZ, 0x1 ;  /* 0x00000001ff097424 */ /* 0x000fc800078e00ff */
[----:B------:R-:W4:Y:S01]  /*0d90*/  LDC R21, c[0x0][0x648] ;  /* 0x00019200ff157b82 */ /* 0x000f220000000800 */
[-C--:B0-----:R-:W-:Y:S02]  /*0da0*/  SHF.L.U32 R6, R11, R28.reuse, RZ ;  /* 0x0000001c0b067219 */ /* 0x081fe400000006ff */
[--C-:B------:R-:W-:Y:S02]  /*0db0*/  SHF.R.U64 R24, R32, R28, R7.reuse ;  /* 0x0000001c20187219 */ /* 0x100fe40000001207 */
[----:B------:R-:W-:Y:S02]  /*0dc0*/  LOP3.LUT R13, RZ, R6, RZ, 0x33, !PT ;  /* 0x00000006ff0d7212 */ /* 0x000fe400078e33ff */
[-C--:B------:R-:W-:Y:S01]  /*0dd0*/  SHF.R.U32.HI R7, RZ, R28.reuse, R7 ;  /* 0x0000001cff077219 */ /* 0x080fe20000011607 */
[----:B------:R-:W0:Y:S01]  /*0de0*/  LDC R23, c[0x0][0x638] ;  /* 0x00018e00ff177b82 */ /* 0x000e220000000800 */
[----:B------:R-:W-:Y:S01]  /*0df0*/  SHF.L.U32 R12, R9, R28, RZ ;  /* 0x0000001c090c7219 */ /* 0x000fe200000006ff */
[----:B------:R-:W-:-:S06]  /*0e00*/  IMAD.MOV.U32 R6, RZ, RZ, R24 ;  /* 0x000000ffff067224 */ /* 0x000fcc00078e0018 */
[----:B------:R-:W0:Y:S01]  /*0e10*/  LDC R89, c[0x0][0x610] ;  /* 0x00018400ff597b82 */ /* 0x000e220000000800 */
[----:B-1-3--:R-:W-:Y:S05]  /*0e20*/  @!P0 BRA `(.L_x_7) ;  /* 0x0000000000288947 */ /* 0x00afea0003800000 */
[----:B------:R-:W1:Y:S02]  /*0e30*/  LDC R11, c[0x0][0x64c] ;  /* 0x00019300ff0b7b82 */ /* 0x000e640000000800 */
[----:B-1----:R-:W-:-:S05]  /*0e40*/  IADD3 R11, P0, R24, R11, RZ ;  /* 0x0000000b180b7210 */ /* 0x002fca0007f1e0ff */
        /* <DEDUP_REMOVED lines=8> */
.L_x_7:
[----:B----4-:R-:W-:Y:S01]  /*0ed0*/  SHF.R.U64 R6, R6, R21, R7 ;  /* 0x0000001506067219 */ /* 0x010fe20000001207 */
[----:B--2---:R-:W-:Y:S01]  /*0ee0*/  VIADD R7, R26, 0xffffffff ;  /* 0xffffffff1a077836 */ /* 0x004fe20000000000 */
[----:B------:R-:W-:Y:S01]  /*0ef0*/  LOP3.LUT R13, R32, R13, RZ, 0xc0, !PT ;  /* 0x0000000d200d7212 */ /* 0x000fe200078ec0ff */
[----:B------:R-:W-:Y:S02]  /*0f00*/  IMAD.MOV R15, RZ, RZ, -R15 ;  /* 0x000000ffff0f7224 */ /* 0x000fe400078e0a0f */
[----:B------:R-:W-:Y:S02]  /*0f10*/  IMAD.MOV R8, RZ, RZ, -R6 ;  /* 0x000000ffff087224 */ /* 0x000fe400078e0a06 */
[----:B------:R-:W-:Y:S01]  /*0f20*/  IMAD R13, R12, R6, R13 ;  /* 0x000000060c0d7224 */ /* 0x000fe200078e020d */
[----:B------:R-:W-:Y:S01]  /*0f30*/  LOP3.LUT R6, R22, R7, RZ, 0xc0, !PT ;  /* 0x0000000716067212 */ /* 0x000fe200078ec0ff */
[----:B------:R-:W-:Y:S02]  /*0f40*/  @P3 IMAD R0, R20, R15, R5 ;  /* 0x0000000f14003224 */ /* 0x000fe400078e0205 */
[----:B0-----:R-:W-:-:S02]  /*0f50*/  IMAD R5, R8, R23, R24 ;  /* 0x0000001708057224 */ /* 0x001fc400078e0218 */
[----:B------:R-:W-:Y:S02]  /*0f60*/  IMAD R89, R13, R89, R0 ;  /* 0x000000590d597224 */ /* 0x000fe400078e0200 */
[----:B------:R-:W-:Y:S02]  /*0f70*/  IMAD R6, R5, R26, R6 ;  /* 0x0000001a05067224 */ /* 0x000fe400078e0206 */
[----:B------:R-:W-:-:S03]  /*0f80*/  IMAD.MOV.U32 R0, RZ, RZ, 0x1 ;  /* 0x00000001ff007424 */ /* 0x000fc600078e00ff */
[----:B------:R-:W-:Y:S02]  /*0f90*/  SEL R90, R6, R89, !P3 ;  /* 0x00000059065a7207 */ /* 0x000fe40005800000 */
[----:B------:R-:W-:-:S07]  /*0fa0*/  SEL R89, R89, R6, !P3 ;  /* 0x0000000659597207 */ /* 0x000fce0005800000 */
.L_x_5:
[----:B------:R-:W-:-:S08]  /*0fb0*/  NOP ;  /* 0x0000000000007918 */ /* 0x000fd00000000000 */
[----:B------:R-:W0:Y:S02]  /*0fc0*/  USETMAXREG.TRY_ALLOC.CTAPOOL UP0, 0xe8 ;  /* 0x000000e8000079c8 */ /* 0x000e240008000600 */
[----:B0-----:R-:W-:-:S13]  /*0fd0*/  PLOP3.LUT P0, PT, PT, PT, UP0, 0x80, 0x0 ;  /* 0x000000000000781c */ /* 0x001fda0003f0f008 */
[----:B------:R-:W-:Y:S05]  /*0fe0*/  @!P0 BRA `(.L_x_5) ;  /* 0xfffffffc00f08947 */ /* 0x000fea000383ffff */
[----:B------:R-:W-:Y:S01]  /*0ff0*/  ULDC.64 UR4, c[0x0][0x598] ;  /* 0x0001660000047ab9 */ /* 0x000fe20000000a00 */
[----:B------:R-:W-:Y:S01]  /*1000*/  ULDC.64 UR38, c[0x0][0x208] ;  /* 0x0000820000267ab9 */ /* 0x000fe20000000a00 */
[----:B------:R-:W-:-:S04]  /*1010*/  ISETP.NE.U32.AND P0, PT, RZ, UR4, PT ;  /* 0x00000004ff007c0c */ /* 0x000fc8000bf05070 */
[----:B------:R-:W-:-:S13]  /*1020*/  ISETP.NE.AND.EX P0, PT, RZ, UR5, PT, P0 ;  /* 0x00000005ff007c0c */ /* 0x000fda000bf05300 */
[----:B------:R-:W-:Y:S05]  /*1030*/  @!P0 BRA `(.L_x_8) ;  /* 0x00000000001c8947 */ /* 0x000fea0003800000 */
[----:B------:R-:W0:Y:S02]  /*1040*/  LDC.64 R6, c[0x0][0x598] ;  /* 0x00016600ff067b82 */ /* 0x000e240000000a00 */
[----:B0-----:R-:W2:Y:S02]  /*1050*/  LDG.E.64 R6, desc[UR38][R6.64] ;  /* 0x0000002606067981 */ /* 0x001ea4000c1e1b00 */
[----:B--2---:R-:W-:-:S04]  /*1060*/  ISETP.NE.U32.AND P0, PT, R6, RZ, PT ;  /* 0x000000ff0600720c */ /* 0x004fc80003f05070 */
[----:B------:R-:W-:-:S13]  /*1070*/  ISETP.NE.AND.EX P0, PT, R7, RZ, PT, P0 ;  /* 0x000000ff0700720c */ /* 0x000fda0003f05300 */
[----:B------:R-:W-:Y:S05]  /*1080*/  @!P0 BRA `(.L_x_8) ;  /* 0x0000000000088947 */ /* 0x000fea0003800000 */
[----:B------:R0:W5:Y:S01]  /*1090*/  LD.E R19, desc[UR38][R6.64] ;  /* 0x0000002606137980 */ /* 0x000162000c101900 */
[----:B------:R-:W-:Y:S05]  /*10a0*/  BRA `(.L_x_9) ;  /* 0x0000000000247947 */ /* 0x000fea0003800000 */
.L_x_8:
[----:B------:R-:W-:Y:S02]  /*10b0*/  ULDC.64 UR4, c[0x0][0x588] ;  /* 0x0001620000047ab9 */ /* 0x000fe40000000a00 */
[----:B------:R-:W-:-:S04]  /*10c0*/  ISETP.NE.U32.AND P0, PT, RZ, UR4, PT ;  /* 0x00000004ff007c0c */ /* 0x000fc8000bf05070 */
[----:B------:R-:W-:-:S13]  /*10d0*/  ISETP.NE.AND.EX P0, PT, RZ, UR5, PT, P0 ;  /* 0x00000005ff007c0c */ /* 0x000fda000bf05300 */
[----:B------:R-:W-:Y:S05]  /*10e0*/  @!P0 BRA `(.L_x_10) ;  /* 0x00000000000c8947 */ /* 0x000fea0003800000 */
[----:B------:R-:W0:Y:S02]  /*10f0*/  LDC.64 R6, c[0x0][0x588] ;  /* 0x00016200ff067b82 */ /* 0x000e240000000a00 */
[----:B0-----:R1:W5:Y:S01]  /*1100*/  LDG.E R19, desc[UR38][R6.64] ;  /* 0x0000002606137981 */ /* 0x001362000c1e1900 */
[----:B------:R-:W-:Y:S05]  /*1110*/  BRA `(.L_x_9) ;  /* 0x0000000000087947 */ /* 0x000fea0003800000 */
.L_x_10:
[----:B------:R-:W-:Y:S02]  /*1120*/  ULDC UR4, c[0x0][0x580] ;  /* 0x0001600000047ab9 */ /* 0x000fe40000000800 */
[----:B------:R-:W-:-:S07]  /*1130*/  IMAD.U32 R19, RZ, RZ, UR4 ;  /* 0x00000004ff137e24 */ /* 0x000fce000f8e00ff */
.L_x_9:
[----:B------:R-:W-:Y:S02]  /*1140*/  ULDC.64 UR4, c[0x0][0x5a0] ;  /* 0x0001680000047ab9 */ /* 0x000fe40000000a00 */
[----:B------:R-:W-:-:S04]  /*1150*/  ISETP.NE.U32.AND P0, PT, RZ, UR4, PT ;  /* 0x00000004ff007c0c */ /* 0x000fc8000bf05070 */
[----:B------:R-:W-:-:S13]  /*1160*/  ISETP.NE.AND.EX P0, PT, RZ, UR5, PT, P0 ;  /* 0x00000005ff007c0c */ /* 0x000fda000bf05300 */
[----:B------:R-:W-:Y:S05]  /*1170*/  @!P0 BRA `(.L_x_11) ;  /* 0x00000000001c8947 */ /* 0x000fea0003800000 */
[----:B01----:R-:W0:Y:S02]  /*1180*/  LDC.64 R6, c[0x0][0x5a0] ;  /* 0x00016800ff067b82 */ /* 0x003e240000000a00 */
[----:B0-----:R-:W2:Y:S02]  /*1190*/  LDG.E.64 R6, desc[UR38][R6.64] ;  /* 0x0000002606067981 */ /* 0x001ea4000c1e1b00 */
[----:B--2---:R-:W-:-:S04]  /*11a0*/  ISETP.NE.U32.AND P0, PT, R6, RZ, PT ;  /* 0x000000ff0600720c */ /* 0x004fc80003f05070 */
[----:B------:R-:W-:-:S13]  /*11b0*/  ISETP.NE.AND.EX P0, PT, R7, RZ, PT, P0 ;  /* 0x000000ff0700720c */ /* 0x000fda0003f05300 */
[----:B------:R-:W-:Y:S05]  /*11c0*/  @!P0 BRA `(.L_x_11) ;  /* 0x0000000000088947 */ /* 0x000fea0003800000 */
[----:B------:R0:W5:Y:S01]  /*11d0*/  LD.E R80, desc[UR38][R6.64] ;  /* 0x0000002606507980 */ /* 0x000162000c101900 */
[----:B------:R-:W-:Y:S05]  /*11e0*/  BRA `(.L_x_12) ;  /* 0x0000000000247947 */ /* 0x000fea0003800000 */
.L_x_11:
[----:B------:R-:W-:Y:S02]  /*11f0*/  ULDC.64 UR4, c[0x0][0x590] ;  /* 0x0001640000047ab9 */ /* 0x000fe40000000a00 */
[----:B------:R-:W-:-:S04]  /*1200*/  ISETP.NE.U32.AND P0, PT, RZ, UR4, PT ;  /* 0x00000004ff007c0c */ /* 0x000fc8000bf05070 */
[----:B------:R-:W-:-:S13]  /*1210*/  ISETP.NE.AND.EX P0, PT, RZ, UR5, PT, P0 ;  /* 0x00000005ff007c0c */ /* 0x000fda000bf05300 */
[----:B------:R-:W-:Y:S05]  /*1220*/  @!P0 BRA `(.L_x_13) ;  /* 0x00000000000c8947 */ /* 0x000fea0003800000 */
[----:B------:R-:W2:Y:S02]  /*1230*/  LDC.64 R80, c[0x0][0x590] ;  /* 0x00016400ff507b82 */ /* 0x000ea40000000a00 */
[----:B--2---:R2:W5:Y:S01]  /*1240*/  LDG.E R80, desc[UR38][R80.64] ;  /* 0x0000002650507981 */ /* 0x004562000c1e1900 */
[----:B------:R-:W-:Y:S05]  /*1250*/  BRA `(.L_x_12) ;  /* 0x0000000000087947 */ /* 0x000fea0003800000 */
.L_x_13:
[----:B------:R-:W-:Y:S02]  /*1260*/  ULDC UR4, c[0x0][0x584] ;  /* 0x0001610000047ab9 */ /* 0x000fe40000000800 */
[----:B------:R-:W-:-:S07]  /*1270*/  IMAD.U32 R80, RZ, RZ, UR4 ;  /* 0x00000004ff507e24 */ /* 0x000fce000f8e00ff */
.L_x_12:
[----:B------:R-:W-:-:S13]  /*1280*/  LOP3.LUT P0, RZ, R0, 0xff, RZ, 0xc0, !PT ;  /* 0x000000ff00ff7812 */ /* 0x000fda000780c0ff */
[----:B------:R-:W-:Y:S05]  /*1290*/  @!P0 EXIT ;  /* 0x000000000000894d */ /* 0x000fea0003800000 */
[----:B------:R-:W3:Y:S01]  /*12a0*/  LDC R82, c[0x0][0x658] ;  /* 0x00019600ff527b82 */ /* 0x000ee20000000800 */
[----:B------:R-:W-:Y:S01]  /*12b0*/  ULDC.64 UR6, c[0x0][0x288] ;  /* 0x0000a20000067ab9 */ /* 0x000fe20000000a00 */
[----:B------:R-:W-:Y:S01]  /*12c0*/  LOP3.LUT R14, R14, 0x1, RZ, 0xc0, !PT ;  /* 0x000000010e0e7812 */ /* 0x000fe200078ec0ff */
[----:B------:R-:W-:Y:S01]  /*12d0*/  UIADD3 UR4, UR7, 0x1f, URZ ;  /* 0x0000001f07047890 */ /* 0x000fe2000fffe03f */
[----:B------:R-:W-:Y:S01]  /*12e0*/  SHF.R.U32.HI R0, RZ, 0x2, R3 ;  /* 0x00000002ff007819 */ /* 0x000fe20000011603 */
[----:B01----:R-:W-:Y:S01]  /*12f0*/  IMAD.MOV.U32 R7, RZ, RZ, -0x1 ;  /* 0xffffffffff077424 */ /* 0x003fe200078e00ff */
[----:B------:R-:W-:Y:S01]  /*1300*/  SHF.R.U32.HI R4, RZ, 0x1, R4 ;  /* 0x00000001ff047819 */ /* 0x000fe20000011604 */
[----:B------:R-:W-:Y:S01]  /*1310*/  USHF.R.S32.HI UR5, URZ, 0x1f, UR4 ;  /* 0x0000001f3f057899 */ /* 0x000fe20008011404 */
[----:B------:R-:W-:Y:S01]  /*1320*/  IMAD.SHL.U32 R5, R14, 0x40, RZ ;  /* 0x000000400e057824 */ /* 0x000fe200078e00ff */
[----:B------:R-:W-:Y:S01]  /*1330*/  LOP3.LUT R0, R0, 0x7, RZ, 0xc0, !PT ;  /* 0x0000000700007812 */ /* 0x000fe200078ec0ff */
[----:B------:R-:W-:Y:S01]  /*1340*/  IMAD.MOV.U32 R9, RZ, RZ, 0x1 ;  /* 0x00000001ff097424 */ /* 0x000fe200078e00ff */
[----:B------:R-:W-:Y:S01]  /*1350*/  ULEA.HI UR5, UR5, UR4, URZ, 0x5 ;  /* 0x0000000405057291 */ /* 0x000fe2000f8f283f */
[----:B------:R-:W-:Y:S01]  /*1360*/  LOP3.LUT R23, R4, 0x30, RZ, 0xc0, !PT ;  /* 0x0000003004177812 */ /* 0x000fe200078ec0ff */
[----:B------:R-:W-:Y:S01]  /*1370*/  IMAD.U32 R6, RZ, RZ, UR6 ;  /* 0x00000006ff067e24 */ /* 0x000fe2000f8e00ff */
[--C-:B------:R-:W-:Y:S01]  /*1380*/  LOP3.LUT R22, R5, 0x40, R0.reuse, 0xe2, !PT ;  /* 0x0000004005167812 */ /* 0x100fe200078ee200 */
[----:B------:R-:W-:Y:S01]  /*1390*/  USHF.R.S32.HI UR43, URZ, 0x5, UR5 ;  /* 0x000000053f2b7899 */ /* 0x000fe20008011405 */
[-C--:B------:R-:W-:Y:S01]  /*13a0*/  IADD3 R5, RZ, -R23.reuse, -R0 ;  /* 0x80000017ff057210 */ /* 0x080fe20007ffe800 */
[----:B------:R-:W-:Y:S01]  /*13b0*/  ULDC UR4, c[0x0][0x284] ;  /* 0x0000a10000047ab9 */ /* 0x000fe20000000800 */
[C---:B--2---:R-:W-:Y:S01]  /*13c0*/  LOP3.LUT R81, R3.reuse, 0x3, RZ, 0xc0, !PT ;  /* 0x0000000303517812 */ /* 0x044fe200078ec0ff */
[----:B------:R-:W-:Y:S01]  /*13d0*/  UISETP.LT.AND UP0, UPT, UR43, 0x1, UPT ;  /* 0x000000012b00788c */ /* 0x000fe2000bf01270 */
[----:B------:R-:W-:Y:S01]  /*13e0*/  LOP3.LUT R84, R3, 0x80, RZ, 0xc0, !PT ;  /* 0x0000008003547812 */ /* 0x000fe200078ec0ff */
[----:B------:R-:W-:Y:S01]  /*13f0*/  IMAD R5, R14, -0x40, R5 ;  /* 0xffffffc00e057824 */ /* 0x000fe200078e0205 */
[----:B------:R-:W-:Y:S01]  /*1400*/  LOP3.LUT R22, R22, R23, RZ, 0xfc, !PT ;  /* 0x0000001716167212 */ /* 0x000fe200078efcff */
[----:B------:R-:W-:Y:S01]  /*1410*/  USEL UR44, UR43, 0x1, UP0 ;  /* 0x000000012b2c7887 */ /* 0x000fe20008000000 */
[-C--:B---3--:R-:W-:Y:S01]  /*1420*/  SHF.L.U32 R7, R7, R82.reuse, RZ ;  /* 0x0000005207077219 */ /* 0x088fe200000006ff */
[----:B------:R-:W-:Y:S01]  /*1430*/  IMAD R81, R81, -0x2, R6 ;  /* 0xfffffffe51517824 */ /* 0x000fe200078e0206 */
[----:B------:R-:W-:Y:S01]  /*1440*/  SHF.L.U32 R82, R9, R82, RZ ;  /* 0x0000005209527219 */ /* 0x000fe200000006ff */
[----:B------:R-:W-:Y:S01]  /*1450*/  IMAD.SHL.U32 R83, R3, 0x2, RZ ;  /* 0x0000000203537824 */ /* 0x000fe200078e00ff */
[----:B------:R-:W-:Y:S01]  /*1460*/  SHF.R.U32.HI R84, RZ, 0x7, R84 ;  /* 0x00000007ff547819 */ /* 0x000fe20000011654 */
[----:B------:R-:W-:Y:S01]  /*1470*/  VIADD R86, R5, UR4 ;  /* 0x0000000405567c36 */ /* 0x000fe20008000000 */
[----:B------:R-:W-:Y:S01]  /*1480*/  LOP3.LUT R85, RZ, R7, RZ, 0x33, !PT ;  /* 0x00000007ff557212 */ /* 0x000fe200078e33ff */
[----:B------:R-:W-:Y:S01]  /*1490*/  IMAD.MOV.U32 R23, RZ, RZ, RZ ;  /* 0x000000ffff177224 */ /* 0x000fe200078e00ff */
[----:B------:R-:W-:Y:S01]  /*14a0*/  UIADD3 UR44, UR43, -UR44, URZ ;  /* 0x8000002c2b2c7290 */ /* 0x000fe2000fffe03f */
[----:B------:R-:W-:Y:S01]  /*14b0*/  UMOV UR40, URZ ;  /* 0x0000003f00287c82 */ /* 0x000fe20008000000 */
[----:B------:R-:W-:-:S10]  /*14c0*/  UMOV UR41, URZ ;  /* 0x0000003f00297c82 */ /* 0x000fd40008000000 */
.L_x_147:
[----:B0-----:R-:W0:Y:S01]  /*14d0*/  SHFL.IDX PT, R0, R84, RZ, 0x1f ;  /* 0x00001fff54007589 */ /* 0x001e2200000e0000 */
[----:B-1----:R-:W1:Y:S01]  /*14e0*/  S2UR UR7, SR_CgaCtaId ;  /* 0x00000000000779c3 */ /* 0x002e620000008800 */
[----:B------:R-:W-:Y:S01]  /*14f0*/  UMOV UR6, 0x400 ;  /* 0x0000040000067882 */ /* 0x000fe20000000000 */
[----:B0-----:R-:W-:Y:S01]  /*1500*/  R2UR UR4, R0 ;  /* 0x00000000000472ca */ /* 0x001fe200000e0000 */
[----:B-1----:R-:W-:-:S12]  /*1510*/  ULEA UR6, UR7, UR6, 0x18 ;  /* 0x0000000607067291 */ /* 0x002fd8000f8ec03f */
[----:B------:R-:W-:-:S04]  /*1520*/  ULEA.HI UR5, UR4, UR4, URZ, 0x1 ;  /* 0x0000000404057291 */ /* 0x000fc8000f8f083f */
[----:B------:R-:W-:-:S04]  /*1530*/  ULOP3.LUT UR5, UR5, 0x1ffffe, URZ, 0xc0, !UPT ;  /* 0x001ffffe05057892 */ /* 0x000fc8000f8ec03f */
[----:B------:R-:W-:-:S03]  /*1540*/  UIADD3 UR5, UR4, -UR5, URZ ;  /* 0x8000000504057290 */ /* 0x000fc6000fffe03f */
[----:B------:R-:W-:Y:S01]  /*1550*/  ULDC UR4, c[0x0][0x28c] ;  /* 0x0000a30000047ab9 */ /* 0x000fe20000000800 */
[----:B------:R-:W-:Y:S01]  /*1560*/  ULEA UR5, UR5, UR6, 0xb ;  /* 0x0000000605057291 */ /* 0x000fe2000f8e583f */
[----:B------:R-:W-:-:S03]  /*1570*/  ISETP.LT.AND P0, PT, RZ, UR4, PT ;  /* 0x00000004ff007c0c */ /* 0x000fc6000bf01270 */
[----:B------:R-:W-:-:S04]  /*1580*/  UIADD3 UR5, UR5, 0x300, URZ ;  /* 0x0000030005057890 */ /* 0x000fc8000fffe03f */
[----:B------:R-:W-:-:S04]  /*1590*/  USHF.R.U32.HI UR5, URZ, 0x4, UR5 ;  /* 0x000000043f057899 */ /* 0x000fc80008011605 */
[----:B------:R-:W-:-:S04]  /*15a0*/  ULOP3.LUT UR5, UR5, 0x3fff, URZ, 0xc0, !UPT ;  /* 0x00003fff05057892 */ /* 0x000fc8000f8ec03f */
[----:B------:R-:W-:Y:S01]  /*15b0*/  ULOP3.LUT UR45, UR5, 0x10000, URZ, 0xfc, !UPT ;  /* 0x00010000052d7892 */ /* 0x000fe2000f8efc3f */
[----:B---34-:R-:W-:Y:S11]  /*15c0*/  @P0 BRA `(.L_x_14) ;  /* 0x0000000000400947 */ /* 0x018ff60003800000 */
[----:B------:R-:W-:Y:S01]  /*15d0*/  MOV R0, 0x0 ;  /* 0x0000000000007802 */ /* 0x000fe20000000f00 */
[----:B------:R-:W-:Y:S01]  /*15e0*/  ULDC.64 UR4, c[0x4][0x68] ;  /* 0x01001a0000047ab9 */ /* 0x000fe20000000a00 */
[----:B------:R-:W-:Y:S01]  /*15f0*/  ULDC.64 UR6, c[0x4][0x8] ;  /* 0x0100020000067ab9 */ /* 0x000fe20000000a00 */
[----:B------:R-:W-:Y:S01]  /*1600*/  IMAD.U32 R4, RZ, RZ, UR4 ;  /* 0x00000004ff047e24 */ /* 0x000fe2000f8e00ff */
[----:B------:R0:W1:Y:S01]  /*1610*/  LDC.64 R14, c[0x4][R0] ;  /* 0x01000000000e7b82 */ /* 0x0000620000000a00 */
[----:B------:R-:W-:Y:S01]  /*1620*/  IMAD.U32 R5, RZ, RZ, UR5 ;  /* 0x00000005ff057e24 */ /* 0x000fe2000f8e00ff */
[----:B------:R-:W-:Y:S01]  /*1630*/  ULDC.64 UR4, c[0x4][0x70] ;  /* 0x01001c0000047ab9 */ /* 0x000fe20000000a00 */
[----:B------:R-:W-:Y:S02]  /*1640*/  IMAD.U32 R10, RZ, RZ, UR6 ;  /* 0x00000006ff0a7e24 */ /* 0x000fe4000f8e00ff */
[----:B------:R-:W-:Y:S02]  /*1650*/  IMAD.U32 R6, RZ, RZ, UR4 ;  /* 0x00000004ff067e24 */ /* 0x000fe4000f8e00ff */
[----:B------:R-:W-:-:S02]  /*1660*/  IMAD.U32 R7, RZ, RZ, UR5 ;  /* 0x00000005ff077e24 */ /* 0x000fc4000f8e00ff */
[----:B------:R-:W-:Y:S02]  /*1670*/  IMAD.U32 R11, RZ, RZ, UR7 ;  /* 0x00000007ff0b7e24 */ /* 0x000fe4000f8e00ff */
[----:B------:R-:W-:Y:S02]  /*1680*/  IMAD.MOV.U32 R8, RZ, RZ, 0x1e1 ;  /* 0x000001e1ff087424 */ /* 0x000fe400078e00ff */
[----:B------:R-:W-:Y:S02]  /*1690*/  IMAD.MOV.U32 R12, RZ, RZ, 0x1 ;  /* 0x00000001ff0c7424 */ /* 0x000fe400078e00ff */
[----:B0-----:R-:W-:-:S07]  /*16a0*/  IMAD.MOV.U32 R13, RZ, RZ, RZ ;  /* 0x000000ffff0d7224 */ /* 0x001fce00078e00ff */
[----:B------:R-:W-:-:S07]  /*16b0*/  LEPC R20, `(.L_x_14) ;  /* 0x000000001014794e */ /* 0x000fce0000000000 */
[----:B-1---5:R-:W-:Y:S05]  /*16c0*/  CALL.ABS.NOINC R14 ;  /* 0x000000000e007343 */ /* 0x022fea0003c00000 */
.L_x_14:
[----:B------:R-:W-:-:S04]  /*16d0*/  LOP3.LUT R0, R18, 0x1, RZ, 0xfc, !PT ;  /* 0x0000000112007812 */ /* 0x000fc800078efcff */
[----:B------:R-:W-:-:S13]  /*16e0*/  ISETP.NE.AND P0, PT, R0, 0x3, PT ;  /* 0x000000030000780c */ /* 0x000fda0003f05270 */
[----:B------:R-:W-:Y:S05]  /*16f0*/  @!P0 BRA `(.L_x_15) ;  /* 0x0000000000048947 */ /* 0x000fea0003800000 */
[----:B------:R-:W-:Y:S01]  /*1700*/  BPT.TRAP 0x1 ;  /* 0x000000040000795c */ /* 0x000fe20000300000 */
.L_x_15:
[----:B------:R-:W0:Y:S01]  /*1710*/  S2UR UR5, SR_CgaCtaId ;  /* 0x00000000000579c3 */ /* 0x000e220000008800 */
[----:B------:R-:W-:Y:S01]  /*1720*/  UMOV UR4, 0x400 ;  /* 0x0000040000047882 */ /* 0x000fe20000000000 */
[----:B------:R-:W-:Y:S02]  /*1730*/  IMAD.U32 R0, RZ, RZ, UR40 ;  /* 0x00000028ff007e24 */ /* 0x000fe4000f8e00ff */
[----:B------:R-:W-:-:S03]  /*1740*/  IMAD.U32 R3, RZ, RZ, UR41 ;  /* 0x00000029ff037e24 */ /* 0x000fc6000f8e00ff */
[----:B------:R-:W-:Y:S01]  /*1750*/  SHF.L.U32 R0, R0, 0x1f, RZ ;  /* 0x0000001f00007819 */ /* 0x000fe200000006ff */
[----:B0-----:R-:W-:-:S06]  /*1760*/  ULEA UR4, UR5, UR4, 0x18 ;  /* 0x0000000405047291 */ /* 0x001fcc000f8ec03f */
[----:B------:R-:W-:-:S04]  /*1770*/  IMAD.U32 R6, RZ, RZ, UR4 ;  /* 0x00000004ff067e24 */ /* 0x000fc8000f8e00ff */
[----:B------:R-:W-:-:S04]  /*1780*/  IMAD R3, R3, 0x8, R6 ;  /* 0x0000000803037824 */ /* 0x000fc800078e0206 */
[----:B------:R0:W1:Y:S01]  /*1790*/  SYNCS.PHASECHK.TRANS64.TRYWAIT P1, [R3+URZ], R0 ;  /* 0x00000000030075a7 */ /* 0x000062000802017f */
[----:B------:R-:W-:Y:S05]  /*17a0*/  @!P0 BRA `(.L_x_16) ;  /* 0x0000000000048947 */ /* 0x000fea0003800000 */
[----:B------:R-:W-:Y:S01]  /*17b0*/  BPT.TRAP 0x1 ;  /* 0x000000040000795c */ /* 0x000fe20000300000 */
.L_x_16:
[----:B------:R-:W-:-:S05]  /*17c0*/  IMAD.U32 R4, RZ, RZ, UR44 ;  /* 0x0000002cff047e24 */ /* 0x000fca000f8e00ff */
[----:B------:R-:W-:Y:S01]  /*17d0*/  ISETP.GE.AND P2, PT, R4, 0x1, PT ;  /* 0x000000010400780c */ /* 0x000fe20003f46270 */
[----:B-1----:R-:W-:-:S12]  /*17e0*/  @P1 BRA `(.L_x_17) ;  /* 0x0000000000081947 */ /* 0x002fd80003800000 */
[----:B------:R-:W1:Y:S02]  /*17f0*/  SYNCS.PHASECHK.TRANS64.TRYWAIT P1, [R3+URZ], R0 ;  /* 0x00000000030075a7 */ /* 0x000e64000802017f */
[----:B-1----:R-:W-:Y:S05]  /*1800*/  @!P1 BRA `(.L_x_18) ;  /* 0x0000006400649947 */ /* 0x002fea0003800000 */
.L_x_17:
[----:B------:R-:W-:Y:S05]  /*1810*/  WARPSYNC.ALL ;  /* 0x0000000000007948 */ /* 0x000fea0003800000 */
[----:B------:R-:W-:Y:S01]  /*1820*/  R2UR UR4, R6 ;  /* 0x00000000060472ca */ /* 0x000fe200000e0000 */
[----:B------:R-:W-:Y:S01]  /*1830*/  ULEA UR8, UR41, UR45, 0x8 ;  /* 0x0000002d29087291 */ /* 0x000fe2000f8e403f */
[----:B------:R-:W-:Y:S01]  /*1840*/  WARPGROUP.ARRIVE ;  /* 0x00000000000079c5 */ /* 0x000fe20000000000 */
[----:B------:R-:W-:Y:S01]  /*1850*/  UMOV UR9, 0xc0000010 ;  /* 0xc000001000097882 */ /* 0x000fe20000000000 */
[----:B------:R-:W-:Y:S01]  /*1860*/  UMOV UR11, 0xc0000010 ;  /* 0xc0000010000b7882 */ /* 0x000fe20000000000 */
[----:B------:R-:W-:Y:S01]  /*1870*/  UMOV UR21, UR9 ;  /* 0x0000000900157c82 */ /* 0x000fe20008000000 */
[----:B------:R-:W-:Y:S01]  /*1880*/  UMOV UR23, 0xc0000010 ;  /* 0xc000001000177882 */ /* 0x000fe20000000000 */
[----:B------:R-:W-:Y:S01]  /*1890*/  UMOV UR17, UR9 ;  /* 0x0000000900117c82 */ /* 0x000fe20008000000 */
[----:B------:R-:W-:Y:S01]  /*18a0*/  UMOV UR20, UR8 ;  /* 0x0000000800147c82 */ /* 0x000fe20008000000 */
[----:B------:R-:W-:Y:S01]  /*18b0*/  UMOV UR16, UR8 ;  /* 0x0000000800107c82 */ /* 0x000fe20008000000 */
[----:B------:R-:W-:Y:S01]  /*18c0*/  UMOV UR19, 0xc0000010 ;  /* 0xc000001000137882 */ /* 0x000fe20000000000 */
[----:B------:R-:W-:Y:S01]  /*18d0*/  UMOV UR12, UR8 ;  /* 0x00000008000c7c82 */ /* 0x000fe20008000000 */
[----:B------:R-:W-:Y:S01]  /*18e0*/  UMOV UR13, UR9 ;  /* 0x00000009000d7c82 */ /* 0x000fe20008000000 */
[----:B------:R-:W-:Y:S01]  /*18f0*/  UIADD3 UR4, UR4, 0x1e300, URZ ;  /* 0x0001e30004047890 */ /* 0x000fe2000fffe03f */
[----:B------:R-:W-:-:S03]  /*1900*/  UMOV UR15, 0xc0000010 ;  /* 0xc0000010000f7882 */ /* 0x000fc60000000000 */
[----:B------:R-:W-:-:S04]  /*1910*/  USHF.R.U32.HI UR4, URZ, 0x4, UR4 ;  /* 0x000000043f047899 */ /* 0x000fc80008011604 */
[----:B------:R-:W-:-:S04]  /*1920*/  ULOP3.LUT UR4, UR4, 0x3fff, URZ, 0xc0, !UPT ;  /* 0x00003fff04047892 */ /* 0x000fc8000f8ec03f */
[----:B------:R-:W-:-:S04]  /*1930*/  ULOP3.LUT UR4, UR4, 0x10000, URZ, 0xfc, !UPT ;  /* 0x0001000004047892 */ /* 0x000fc8000f8efc3f */
[----:B------:R-:W-:-:S04]  /*1940*/  UIMAD UR5, UR41, 0xe0, UR4 ;  /* 0x000000e0290578a4 */ /* 0x000fc8000f8e0204 */
[----:B------:R-:W-:Y:S02]  /*1950*/  UIADD3 UR6, UR5, 0x20, URZ ;  /* 0x0000002005067890 */ /* 0x000fe4000fffe03f */
[----:B------:R-:W-:Y:S02]  /*1960*/  UIADD3 UR22, UR5, 0x40, URZ ;  /* 0x0000004005167890 */ /* 0x000fe4000fffe03f */
[----:B------:R-:W-:Y:S01]  /*1970*/  UMOV UR10, UR5 ;  /* 0x00000005000a7c82 */ /* 0x000fe20008000000 */
[----:B------:R-:W-:Y:S01]  /*1980*/  UIADD3 UR18, UR5, 0x60, URZ ;  /* 0x0000006005127890 */ /* 0x000fe2000fffe03f */
[----:B------:R-:W-:Y:S01]  /*1990*/  IGMMA.64x16x32.S8.S8 R72, gdesc[UR8], RZ, !UPT, gsb0 ;  /* 0x00600000084879f1 */ /* 0x000fe2000c0410ff */
[----:B------:R-:W-:Y:S01]  /*19a0*/  UMOV UR10, UR6 ;  /* 0x00000006000a7c82 */ /* 0x000fe20008000000 */
[----:B------:R-:W-:Y:S01]  /*19b0*/  UMOV UR11, 0xc0000010 ;  /* 0xc0000010000b7882 */ /* 0x000fe20000000000 */
[----:B------:R-:W-:Y:S01]  /*19c0*/  UIADD3 UR14, UR5, 0x80, URZ ;  /* 0x00000080050e7890 */ /* 0x000fe2000fffe03f */
[----:B------:R-:W-:-:S02]  /*19d0*/  WARPGROUP.DEPBAR.LE gsb0, 0x0 ;  /* 0x00008000000079c5 */ /* 0x000fc40000010000 */
[----:B------:R-:W-:-:S06]  /*19e0*/  WARPGROUP.ARRIVE ;  /* 0x00000000000079c5 */ /* 0x000fcc0000000000 */
[----:B------:R-:W-:Y:S01]  /*19f0*/  IGMMA.64x16x32.S8.S8 R64, gdesc[UR8], RZ, !UPT, gsb0 ;  /* 0x00600000084079f1 */ /* 0x000fe2000c0410ff */
[----:B------:R-:W-:Y:S01]  /*1a00*/  UIADD3 UR10, UR5, 0xa0, URZ ;  /* 0x000000a0050a7890 */ /* 0x000fe2000fffe03f */
[----:B------:R-:W-:Y:S01]  /*1a10*/  UMOV UR11, 0xc0000010 ;  /* 0xc0000010000b7882 */ /* 0x000fe20000000000 */
[----:B------:R-:W-:Y:S01]  /*1a20*/  UIADD3 UR5, UR5, 0xc0, URZ ;  /* 0x000000c005057890 */ /* 0x000fe2000fffe03f */
[----:B------:R-:W-:Y:S02]  /*1a30*/  WARPGROUP.DEPBAR.LE gsb0, 0x0 ;  /* 0x00008000000079c5 */ /* 0x000fe40000010000 */
[----:B------:R-:W-:-:S06]  /*1a40*/  WARPGROUP.ARRIVE ;  /* 0x00000000000079c5 */ /* 0x000fcc0000000000 */
[----:B------:R-:W-:Y:S03]  /*1a50*/  IGMMA.64x16x32.S8.S8 R56, gdesc[UR20], RZ, !UPT, gsb0 ;  /* 0x00600000143879f1 */ /* 0x000fe6000c0410ff */
        /* <DEDUP_REMOVED lines=8> */
[----:B------:R-:W-:Y:S01]  /*1ae0*/  IGMMA.64x16x32.S8.S8 R32, gdesc[UR8], RZ, !UPT, gsb0 ;  /* 0x00600000082079f1 */ /* 0x000fe2000c0410ff */
[----:B------:R-:W-:Y:S01]  /*1af0*/  UMOV UR10, UR5 ;  /* 0x00000005000a7c82 */ /* 0x000fe20008000000 */
[----:B------:R-:W-:Y:S01]  /*1b00*/  UMOV UR11, 0xc0000010 ;  /* 0xc0000010000b7882 */ /* 0x000fe20000000000 */
[----:B------:R-:W-:Y:S02]  /*1b10*/  WARPGROUP.DEPBAR.LE gsb0, 0x0 ;  /* 0x00008000000079c5 */ /* 0x000fe40000010000 */
[----:B------:R-:W-:-:S06]  /*1b20*/  WARPGROUP.ARRIVE ;  /* 0x00000000000079c5 */ /* 0x000fcc0000000000 */
[----:B------:R-:W-:Y:S03]  /*1b30*/  IGMMA.64x16x32.S8.S8 R24, gdesc[UR8], RZ, !UPT, gsb0 ;  /* 0x00600000081879f1 */ /* 0x000fe6000c0410ff */
[----:B------:R-:W-:Y:S02]  /*1b40*/  WARPGROUP.DEPBAR.LE gsb0, 0x0 ;  /* 0x00008000000079c5 */ /* 0x000fe40000010000 */
[----:B------:R-:W-:Y:S05]  /*1b50*/  @!P2 BRA `(.L_x_19) ;  /* 0x00000004005ca947 */ /* 0x000fea0003800000 */
[----:B------:R-:W-:Y:S01]  /*1b60*/  UIADD3 UR5, UR41, 0x1, URZ ;  /* 0x0000000129057890 */ /* 0x000fe2000fffe03f */
[----:B01----:R-:W-:Y:S02]  /*1b70*/  IMAD.U32 R0, RZ, RZ, UR44 ;  /* 0x0000002cff007e24 */ /* 0x003fe4000f8e00ff */
[----:B------:R-:W-:Y:S01]  /*1b80*/  IMAD.U32 R3, RZ, RZ, UR41 ;  /* 0x00000029ff037e24 */ /* 0x000fe2000f8e00ff */
[----:B------:R-:W-:-:S04]  /*1b90*/  UISETP.NE.AND UP0, UPT, UR5, 0x1e, UPT ;  /* 0x0000001e0500788c */ /* 0x000fc8000bf05270 */
[----:B------:R-:W-:Y:S02]  /*1ba0*/  USEL UR6, URZ, 0x1, UP0 ;  /* 0x000000013f067887 */ /* 0x000fe40008000000 */
[----:B------:R-:W-:Y:S02]  /*1bb0*/  USEL UR5, UR5, URZ, UP0 ;  /* 0x0000003f05057287 */ /* 0x000fe40008000000 */
[----:B------:R-:W-:-:S06]  /*1bc0*/  ULOP3.LUT UR6, UR40, UR6, URZ, 0x3c, !UPT ;  /* 0x0000000628067292 */ /* 0x000fcc000f8e3c3f */
[----:B------:R-:W-:-:S07]  /*1bd0*/  IMAD.U32 R8, RZ, RZ, UR6 ;  /* 0x00000006ff087e24 */ /* 0x000fce000f8e00ff */
.L_x_26:
[----:B0-----:R-:W-:Y:S05]  /*1be0*/  @!P0 BRA `(.L_x_20) ;  /* 0x0000000000048947 */ /* 0x001fea0003800000 */
[----:B------:R-:W-:Y:S01]  /*1bf0*/  BPT.TRAP 0x1 ;  /* 0x000000040000795c */ /* 0x000fe20000300000 */
.L_x_20:
[----:B------:R-:W0:Y:S01]  /*1c00*/  S2UR UR7, SR_CgaCtaId ;  /* 0x00000000000779c3 */ /* 0x000e220000008800 */
[----:B------:R-:W-:Y:S01]  /*1c10*/  UMOV UR6, 0x400 ;  /* 0x0000040000067882 */ /* 0x000fe20000000000 */
[----:B------:R-:W-:Y:S01]  /*1c20*/  IMAD.U32 R7, RZ, RZ, UR5 ;  /* 0x00000005ff077e24 */ /* 0x000fe2000f8e00ff */
[----:B------:R-:W-:Y:S01]  /*1c30*/  SHF.L.U32 R5, R8, 0x1f, RZ ;  /* 0x0000001f08057819 */ /* 0x000fe200000006ff */
[----:B0-----:R-:W-:-:S06]  /*1c40*/  ULEA UR6, UR7, UR6, 0x18 ;  /* 0x0000000607067291 */ /* 0x001fcc000f8ec03f */
[----:B------:R-:W-:-:S04]  /*1c50*/  IMAD.U32 R6, RZ, RZ, UR6 ;  /* 0x00000006ff067e24 */ /* 0x000fc8000f8e00ff */
[----:B------:R-:W-:-:S04]  /*1c60*/  IMAD R4, R7, 0x8, R6 ;  /* 0x0000000807047824 */ /* 0x000fc800078e0206 */
[----:B------:R0:W1:Y:S01]  /*1c70*/  SYNCS.PHASECHK.TRANS64.TRYWAIT P1, [R4+URZ], R5 ;  /* 0x00000005040075a7 */ /* 0x000062000802017f */
[----:B------:R-:W-:Y:S05]  /*1c80*/  @!P0 BRA `(.L_x_21) ;  /* 0x0000000000048947 */ /* 0x000fea0003800000 */
[----:B------:R-:W-:Y:S01]  /*1c90*/  BPT.TRAP 0x1 ;  /* 0x000000040000795c */ /* 0x000fe20000300000 */
.L_x_21:
[----:B-1----:R-:W-:Y:S05]  /*1ca0*/  @P1 BRA `(.L_x_22) ;  /* 0x0000000000081947 */ /* 0x002fea0003800000 */
[----:B------:R-:W1:Y:S02]  /*1cb0*/  SYNCS.PHASECHK.TRANS64.TRYWAIT P1, [R4+URZ], R5 ;  /* 0x00000005040075a7 */ /* 0x000e64000802017f */
[----:B-1----:R-:W-:Y:S05]  /*1cc0*/  @!P1 BRA `(.L_x_23) ;  /* 0x0000006000489947 */ /* 0x002fea0003800000 */
.L_x_22:
[----:B------:R-:W-:Y:S01]  /*1cd0*/  ULEA UR8, UR5, UR45, 0x8 ;  /* 0x0000002d05087291 */ /* 0x000fe2000f8e403f */
[----:B------:R-:W-:Y:S01]  /*1ce0*/  WARPGROUP.ARRIVE ;  /* 0x00000000000079c5 */ /* 0x000fe20000000000 */
[----:B------:R-:W-:Y:S01]  /*1cf0*/  UIMAD UR6, UR5, 0xe0, UR4 ;  /* 0x000000e0050678a4 */ /* 0x000fe2000f8e0204 */
[----:B------:R-:W-:Y:S01]  /*1d00*/  UMOV UR9, 0xc0000010 ;  /* 0xc000001000097882 */ /* 0x000fe20000000000 */
[----:B------:R-:W-:Y:S02]  /*1d10*/  UMOV UR11, 0xc0000010 ;  /* 0xc0000010000b7882 */ /* 0x000fe40000000000 */
[----:B------:R-:W-:Y:S02]  /*1d20*/  UIADD3 UR7, UR6, 0x20, URZ ;  /* 0x0000002006077890 */ /* 0x000fe4000fffe03f */
[----:B------:R-:W-:Y:S02]  /*1d30*/  UIADD3 UR12, UR6, 0x40, URZ ;  /* 0x00000040060c7890 */ /* 0x000fe4000fffe03f */
[----:B------:R-:W-:Y:S01]  /*1d40*/  UMOV UR10, UR6 ;  /* 0x00000006000a7c82 */ /* 0x000fe20008000000 */
[----:B------:R-:W-:Y:S01]  /*1d50*/  UIADD3 UR13, UR6, 0x60, URZ ;  /* 0x00000060060d7890 */ /* 0x000fe2000fffe03f */
[----:B------:R-:W-:Y:S01]  /*1d60*/  IGMMA.64x16x32.S8.S8 R72, gdesc[UR8], R72, gsb0 ;  /* 0x00600000084879f1 */ /* 0x000fe20008041048 */
[----:B------:R-:W-:Y:S01]  /*1d70*/  UMOV UR10, UR7 ;  /* 0x00000007000a7c82 */ /* 0x000fe20008000000 */
[----:B------:R-:W-:Y:S01]  /*1d80*/  UMOV UR11, 0xc0000010 ;  /* 0xc0000010000b7882 */ /* 0x000fe20000000000 */
[----:B------:R-:W-:Y:S01]  /*1d90*/  UIADD3 UR7, UR6, 0x80, URZ ;  /* 0x0000008006077890 */ /* 0x000fe2000fffe03f */
[----:B------:R-:W-:-:S02]  /*1da0*/  WARPGROUP.DEPBAR.LE gsb0, 0x0 ;  /* 0x00008000000079c5 */ /* 0x000fc40000010000 */
[----:B------:R-:W-:-:S06]  /*1db0*/  WARPGROUP.ARRIVE ;  /* 0x00000000000079c5 */ /* 0x000fcc0000000000 */
[----:B------:R-:W-:Y:S01]  /*1dc0*/  IGMMA.64x16x32.S8.S8 R64, gdesc[UR8], R64, gsb0 ;  /* 0x00600000084079f1 */ /* 0x000fe20008041040 */
[----:B------:R-:W-:Y:S01]  /*1dd0*/  UMOV UR10, UR12 ;  /* 0x0000000c000a7c82 */ /* 0x000fe20008000000 */
[----:B------:R-:W-:Y:S01]  /*1de0*/  UMOV UR11, 0xc0000010 ;  /* 0xc0000010000b7882 */ /* 0x000fe20000000000 */
[----:B------:R-:W-:Y:S02]  /*1df0*/  UIADD3 UR12, UR6, 0xa0, URZ ;  /* 0x000000a0060c7890 */ /* 0x000fe4000fffe03f */
[----:B------:R-:W-:Y:S01]  /*1e00*/  UIADD3 UR6, UR6, 0xc0, URZ ;  /* 0x000000c006067890 */ /* 0x000fe2000fffe03f */
[----:B------:R-:W-:Y:S02]  /*1e10*/  WARPGROUP.DEPBAR.LE gsb0, 0x0 ;  /* 0x00008000000079c5 */ /* 0x000fe40000010000 */
[----:B------:R-:W-:-:S06]  /*1e20*/  WARPGROUP.ARRIVE ;  /* 0x00000000000079c5 */ /* 0x000fcc0000000000 */
[----:B------:R-:W-:Y:S01]  /*1e30*/  IGMMA.64x16x32.S8.S8 R56, gdesc[UR8], R56, gsb0 ;  /* 0x00600000083879f1 */ /* 0x000fe20008041038 */
[----:B------:R-:W-:Y:S01]  /*1e40*/  UMOV UR10, UR13 ;  /* 0x0000000d000a7c82 */ /* 0x000fe20008000000 */
[----:B------:R-:W-:Y:S01]  /*1e50*/  UMOV UR11, 0xc0000010 ;  /* 0xc0000010000b7882 */ /* 0x000fe20000000000 */
        /* <DEDUP_REMOVED lines=17> */
[----:B------:R-:W-:Y:S03]  /*1f70*/  IGMMA.64x16x32.S8.S8 R24, gdesc[UR8], R24, gsb0 ;  /* 0x00600000081879f1 */ /* 0x000fe60008041018 */
[----:B------:R-:W-:Y:S02]  /*1f80*/  WARPGROUP.DEPBAR.LE gsb0, 0x0 ;  /* 0x00008000000079c5 */ /* 0x000fe40000010000 */
[----:B------:R-:W-:Y:S05]  /*1f90*/  @!P0 BRA `(.L_x_24) ;  /* 0x0000000000048947 */ /* 0x000fea0003800000 */
[----:B------:R-:W-:Y:S01]  /*1fa0*/  BPT.TRAP 0x1 ;  /* 0x000000040000795c */ /* 0x000fe20000300000 */
.L_x_24:
[----:B01----:R-:W-:Y:S01]  /*1fb0*/  IMAD R4, R3, 0x8, R6 ;  /* 0x0000000803047824 */ /* 0x003fe200078e0206 */
[----:B------:R-:W-:-:S03]  /*1fc0*/  ISETP.GT.U32.AND P1, PT, R18, 0x1, PT ;  /* 0x000000011200780c */ /* 0x000fc60003f24070 */
[----:B------:R-:W-:-:S05]  /*1fd0*/  VIADD R4, R4, 0xf0 ;  /* 0x000000f004047836 */ /* 0x000fca0000000000 */
[----:B------:R-:W-:-:S04]  /*1fe0*/  PRMT R4, RZ, 0x654, R4 ;  /* 0x00000654ff047816 */ /* 0x000fc80000000004 */
[----:B------:R0:W-:Y:S01]  /*1ff0*/  SYNCS.ARRIVE.TRANS64.RED.A1T0 RZ, [R4+URZ], RZ ;  /* 0x000000ff04ff79a7 */ /* 0x0001e2000810043f */
[----:B------:R-:W-:Y:S05]  /*2000*/  @P1 BRA `(.L_x_25) ;  /* 0x0000000000041947 */ /* 0x000fea0003800000 */
[----:B------:R-:W-:Y:S01]  /*2010*/  BPT.TRAP 0x1 ;  /* 0x000000040000795c */ /* 0x000fe20000300000 */
.L_x_25:
[----:B------:R-:W-:Y:S01]  /*2020*/  UIADD3 UR5, UR5, 0x1, URZ ;  /* 0x0000000105057890 */ /* 0x000fe2000fffe03f */
[C---:B------:R-:W-:Y:S01]  /*2030*/  ISETP.GT.AND P2, PT, R0.reuse, 0x1, PT ;  /* 0x000000010000780c */ /* 0x040fe20003f44270 */
[----:B------:R-:W-:Y:S02]  /*2040*/  VIADD R3, R3, 0x1 ;  /* 0x0000000103037836 */ /* 0x000fe40000000000 */
[----:B------:R-:W-:Y:S01]  /*2050*/  UISETP.NE.AND UP0, UPT, UR5, 0x1e, UPT ;  /* 0x0000001e0500788c */ /* 0x000fe2000bf05270 */
[----:B------:R-:W-:Y:S02]  /*2060*/  VIADD R0, R0, 0xffffffff ;  /* 0xffffffff00007836 */ /* 0x000fe40000000000 */
[C---:B------:R-:W-:Y:S01]  /*2070*/  ISETP.NE.AND P1, PT, R3.reuse, 0x1e, PT ;  /* 0x0000001e0300780c */ /* 0x040fe20003f25270 */
[----:B------:R-:W-:Y:S02]  /*2080*/  USEL UR6, URZ, 0x1, UP0 ;  /* 0x000000013f067887 */ /* 0x000fe40008000000 */
[----:B------:R-:W-:Y:S01]  /*2090*/  USEL UR5, UR5, URZ, UP0 ;  /* 0x0000003f05057287 */ /* 0x000fe20008000000 */
[----:B------:R-:W-:-:S03]  /*20a0*/  SEL R3, R3, RZ, P1 ;  /* 0x000000ff03037207 */ /* 0x000fc60000800000 */
[----:B------:R-:W-:Y:S01]  /*20b0*/  LOP3.LUT R8, R8, UR6, RZ, 0x3c, !PT ;  /* 0x0000000608087c12 */ /* 0x000fe2000f8e3cff */
[----:B------:R-:W-:Y:S07]  /*20c0*/  @P2 BRA `(.L_x_26) ;  /* 0xfffffff800c42947 */ /* 0x000fee000383ffff */
.L_x_19:
[----:B01----:R-:W0:Y:S02]  /*20d0*/  LDC R0, c[0x0][0x28c] ;  /* 0x0000a300ff007b82 */ /* 0x003e240000000800 */
[----:B0-----:R-:W-:-:S13]  /*20e0*/  ISETP.GE.AND P1, PT, R0, 0x1, PT ;  /* 0x000000010000780c */ /* 0x001fda0003f26270 */
[----:B------:R-:W-:Y:S05]  /*20f0*/  @!P1 BRA `(.L_x_27) ;  /* 0x0000000000389947 */ /* 0x000fea0003800000 */
[----:B------:R-:W-:Y:S05]  /*2100*/  @!P0 BRA `(.L_x_28) ;  /* 0x0000000000048947 */ /* 0x000fea0003800000 */
[----:B------:R-:W-:Y:S01]  /*2110*/  BPT.TRAP 0x1 ;  /* 0x000000040000795c */ /* 0x000fe20000300000 */
.L_x_28:
[----:B------:R-:W-:Y:S01]  /*2120*/  UIADD3 UR6, UR44, UR41, URZ ;  /* 0x000000292c067290 */ /* 0x000fe2000fffe03f */
[----:B------:R-:W-:-:S03]  /*2130*/  ISETP.GT.U32.AND P0, PT, R18, 0x1, PT ;  /* 0x000000011200780c */ /* 0x000fc60003f04070 */
[----:B------:R-:W-:-:S04]  /*2140*/  UIMAD.WIDE.U32 UR4, UR6, -0x77777777, URZ ;  /* 0x88888889060478a5 */ /* 0x000fc8000f8e003f */
[----:B------:R-:W-:-:S04]  /*2150*/  USHF.R.U32.HI UR4, URZ, 0x4, UR5 ;  /* 0x000000043f047899 */ /* 0x000fc80008011605 */
[----:B------:R-:W-:-:S06]  /*2160*/  UIMAD UR6, UR4, -0x1e, UR6 ;  /* 0xffffffe2040678a4 */ /* 0x000fcc000f8e0206 */
[----:B------:R-:W-:-:S04]  /*2170*/  IMAD.U32 R3, RZ, RZ, UR6 ;  /* 0x00000006ff037e24 */ /* 0x000fc8000f8e00ff */
[----:B------:R-:W-:-:S04]  /*2180*/  IMAD R0, R3, 0x8, R6 ;  /* 0x0000000803007824 */ /* 0x000fc800078e0206 */
[----:B------:R-:W-:-:S05]  /*2190*/  VIADD R0, R0, 0xf0 ;  /* 0x000000f000007836 */ /* 0x000fca0000000000 */
[----:B------:R-:W-:-:S04]  /*21a0*/  PRMT R0, RZ, 0x654, R0 ;  /* 0x00000654ff007816 */ /* 0x000fc80000000000 */
[----:B------:R0:W-:Y:S01]  /*21b0*/  SYNCS.ARRIVE.TRANS64.RED.A1T0 RZ, [R0+URZ], RZ ;  /* 0x000000ff00ff79a7 */ /* 0x0001e2000810043f */
[----:B------:R-:W-:Y:S05]  /*21c0*/  @P0 BRA `(.L_x_27) ;  /* 0x0000000000040947 */ /* 0x000fea0003800000 */
[----:B------:R-:W-:Y:S01]  /*21d0*/  BPT.TRAP 0x1 ;  /* 0x000000040000795c */ /* 0x000fe20000300000 */
.L_x_27:
[----:B------:R-:W-:Y:S01]  /*21e0*/  IMAD R90, R90, 0x70, RZ ;  /* 0x000000705a5a7824 */ /* 0x000fe200078e02ff */
[----:B------:R-:W-:Y:S01]  /*21f0*/  UIADD3 UR41, UR43, UR41, URZ ;  /* 0x000000292b297290 */ /* 0x000fe2000fffe03f */
[----:B------:R-:W-:Y:S01]  /*2200*/  IMAD.SHL.U32 R3, R89, 0x80, RZ ;  /* 0x0000008059037824 */ /* 0x000fe200078e00ff */
[----:B------:R-:W-:Y:S01]  /*2210*/  ULDC UR7, c[0x0][0x288] ;  /* 0x0000a20000077ab9 */ /* 0x000fe20000000800 */
[----:B------:R-:W-:Y:S01]  /*2220*/  ULDC UR10, c[0x0][0x284] ;  /* 0x0000a100000a7ab9 */ /* 0x000fe20000000800 */
[----:B------:R-:W-:Y:S01]  /*2230*/  UISETP.GT.U32.AND UP0, UPT, UR41, 0x1d, UPT ;  /* 0x0000001d2900788c */ /* 0x000fe2000bf04070 */
[C---:B------:R-:W-:Y:S01]  /*2240*/  ISETP.GE.AND P0, PT, R90.reuse, UR7, PT ;  /* 0x000000075a007c0c */ /* 0x040fe2000bf06270 */
[----:B------:R-:W-:Y:S01]  /*2250*/  UISETP.GE.U32.AND UP1, UPT, UR43, 0x1e, UPT ;  /* 0x0000001e2b00788c */ /* 0x000fe2000bf26070 */
[----:B------:R-:W-:Y:S01]  /*2260*/  SHF.R.S32.HI R13, RZ, 0x1f, R88 ;  /* 0x0000001fff0d7819 */ /* 0x000fe20000011458 */
[----:B------:R-:W-:Y:S01]  /*2270*/  UISETP.LT.U32.AND UP0, UPT, UR43, 0x1e, UP0 ;  /* 0x0000001e2b00788c */ /* 0x000fe20008701070 */
[----:B------:R-:W-:Y:S01]  /*2280*/  ISETP.GE.OR P0, PT, R3, UR10, P0 ;  /* 0x0000000a03007c0c */ /* 0x000fe20008706670 */
[----:B------:R-:W-:Y:S01]  /*2290*/  ULDC.64 UR8, c[0x0][0x5d0] ;  /* 0x0001740000087ab9 */ /* 0x000fe20000000a00 */
[----:B------:R-:W-:Y:S01]  /*22a0*/  LOP3.LUT R8, R90, 0x6, R83, 0xf8, !PT ;  /* 0x000000065a087812 */ /* 0x000fe200078ef853 */
[----:B------:R-:W-:Y:S01]  /*22b0*/  UIMAD.WIDE.U32 UR4, UR41, -0x77777777, URZ ;  /* 0x88888889290478a5 */ /* 0x000fe2000f8e003f */
[----:B------:R-:W-:Y:S01]  /*22c0*/  IMAD R5, R13, UR8, RZ ;  /* 0x000000080d057c24 */ /* 0x000fe2000f8e02ff */
[----:B------:R-:W-:Y:S01]  /*22d0*/  USEL UR6, URZ, 0x1, !UP0 ;  /* 0x000000013f067887 */ /* 0x000fe2000c000000 */
[--C-:B------:R-:W-:Y:S01]  /*22e0*/  SHF.R.S32.HI R9, RZ, 0x1f, R8.reuse ;  /* 0x0000001fff097819 */ /* 0x100fe20000011408 */
[----:B------:R-:W-:Y:S01]  /*22f0*/  USHF.R.U32.HI UR4, URZ, 0x4, UR5 ;  /* 0x000000043f047899 */ /* 0x000fe20008011605 */
[C---:B------:R-:W-:Y:S01]  /*2300*/  IMAD R7, R88.reuse, UR9, R5 ;  /* 0x0000000958077c24 */ /* 0x040fe2000f8e0205 */
[----:B------:R-:W-:Y:S01]  /*2310*/  ULOP3.LUT UR40, UR40, UR6, URZ, 0x3c, !UPT ;  /* 0x0000000628287292 */ /* 0x000fe2000f8e3c3f */
[----:B0-----:R-:W-:Y:S01]  /*2320*/  IMAD.MOV.U32 R0, RZ, RZ, -0x1 ;  /* 0xffffffffff007424 */ /* 0x001fe200078e00ff */
[----:B------:R-:W-:Y:S01]  /*2330*/  UIMAD UR41, UR4, -0x1e, UR41 ;  /* 0xffffffe2042978a4 */ /* 0x000fe2000f8e0229 */
[----:B------:R-:W-:Y:S01]  /*2340*/  IMAD.WIDE.U32 R4, R88, UR8, R8 ;  /* 0x0000000858047c25 */ /* 0x000fe2000f8e0008 */
[----:B------:R-:W-:-:S03]  /*2350*/  @UP1 ULOP3.LUT UR40, UR40, 0x1, UR4, 0x78, !UPT ;  /* 0x0000000128281892 */ /* 0x000fc6000f8e7804 */
[----:B------:R-:W-:Y:S01]  /*2360*/  IMAD.IADD R5, R5, 0x1, R7 ;  /* 0x0000000105057824 */ /* 0x000fe200078e0207 */
[----:B------:R-:W-:Y:S08]  /*2370*/  @P0 BRA `(.L_x_29) ;  /* 0x0000002c00ec0947 */ /* 0x000ff00003800000 */
[----:B------:R-:W0:Y:S01]  /*2380*/  LDC.64 R10, c[0x0][0x5c8] ;  /* 0x00017200ff0a7b82 */ /* 0x000e220000000a00 */
[----:B------:R-:W-:Y:S01]  /*2390*/  IMAD.WIDE R20, R89, 0x80, R22 ;  /* 0x0000008059147825 */ /* 0x000fe200078e0216 */
[----:B------:R-:W-:Y:S01]  /*23a0*/  ULDC.64 UR4, c[0x0][0x5c0] ;  /* 0x0001700000047ab9 */ /* 0x000fe20000000a00 */
[----:B------:R-:W-:Y:S02]  /*23b0*/  BSSY B0, `(.L_x_29) ;  /* 0x00002f7000007945 */ /* 0x000fe40003800000 */
[----:B------:R-:W-:Y:S02]  /*23c0*/  IMAD.IADD R3, R86, 0x1, -R3 ;  /* 0x0000000156037824 */ /* 0x000fe400078e0a03 */
[----:B------:R-:W-:Y:S02]  /*23d0*/  IMAD.IADD R12, R81, 0x1, -R90 ;  /* 0x00000001510c7824 */ /* 0x000fe400078e0a5a */
[-C--:B0-----:R-:W-:Y:S02]  /*23e0*/  IMAD R6, R21, R10.reuse, RZ ;  /* 0x0000000a15067224 */ /* 0x081fe400078e02ff */
[----:B------:R-:W-:-:S04]  /*23f0*/  IMAD.WIDE.U32 R4, R20, R10, R4 ;  /* 0x0000000a14047225 */ /* 0x000fc800078e0004 */
[----:B------:R-:W-:Y:S01]  /*2400*/  IMAD R7, R20, R11, R6 ;  /* 0x0000000b14077224 */ /* 0x000fe200078e0206 */
[----:B------:R-:W-:-:S03]  /*2410*/  IADD3 R4, P0, R4, UR4, RZ ;  /* 0x0000000404047c10 */ /* 0x000fc6000ff1e0ff */
[----:B------:R-:W-:Y:S01]  /*2420*/  IMAD.IADD R7, R5, 0x1, R7 ;  /* 0x0000000105077824 */ /* 0x000fe200078e0207 */
[----:B------:R-:W-:-:S04]  /*2430*/  LEA R6, P1, R10, R4, 0x3 ;  /* 0x000000040a067211 */ /* 0x000fc800078218ff */
[----:B------:R-:W-:Y:S02]  /*2440*/  IADD3.X R5, R7, UR5, RZ, P0, !PT ;  /* 0x0000000507057c10 */ /* 0x000fe400087fe4ff */
[----:B-----5:R-:W-:Y:S02]  /*2450*/  ISETP.NE.AND P0, PT, R80, RZ, PT ;  /* 0x000000ff5000720c */ /* 0x020fe40003f05270 */
[----:B------:R-:W-:-:S11]  /*2460*/  LEA.HI.X R7, R10, R5, R11, 0x3, P1 ;  /* 0x000000050a077211 */ /* 0x000fd600008f1c0b */
[----:B------:R-:W-:Y:S05]  /*2470*/  @!P0 BRA `(.L_x_30) ;  /* 0x0000002000988947 */ /* 0x000fea0003800000 */
[----:B------:R-:W0:Y:S01]  /*2480*/  LDC.64 R92, c[0x0][0x5b0] ;  /* 0x00016c00ff5c7b82 */ /* 0x000e220000000a00 */
[----:B------:R-:W-:Y:S01]  /*2490*/  ULDC.64 UR4, c[0x0][0x5b8] ;  /* 0x00016e0000047ab9 */ /* 0x000fe20000000a00 */
[----:B------:R-:W-:Y:S01]  /*24a0*/  ISETP.GE.AND P1, PT, R3, 0x1, PT ;  /* 0x000000010300780c */ /* 0x000fe20003f26270 */
[----:B------:R-:W-:Y:S01]  /*24b0*/  IMAD R11, R13, UR4, RZ ;  /* 0x000000040d0b7c24 */ /* 0x000fe2000f8e02ff */
[----:B------:R-:W-:Y:S01]  /*24c0*/  BSSY B1, `(.L_x_31) ;  /* 0x000000e000017945 */ /* 0x000fe20003800000 */
[----:B------:R-:W-:Y:S01]  /*24d0*/  IMAD.WIDE.U32 R90, R88, UR4, R8 ;  /* 0x00000004585a7c25 */ /* 0x000fe2000f8e0008 */
[----:B------:R-:W-:Y:S02]  /*24e0*/  ISETP.LT.OR P4, PT, R12, 0x1, !P1 ;  /* 0x000000010c00780c */ /* 0x000fe40004f81670 */
[----:B------:R-:W1:Y:S01]  /*24f0*/  LDC.64 R94, c[0x0][0x5a8] ;  /* 0x00016a00ff5e7b82 */ /* 0x000e620000000a00 */
[----:B------:R-:W-:Y:S02]  /*2500*/  IMAD R11, R88, UR5, R11 ;  /* 0x00000005580b7c24 */ /* 0x000fe4000f8e020b */
[----:B------:R-:W-:-:S02]  /*2510*/  IMAD.MOV.U32 R10, RZ, RZ, R90 ;  /* 0x000000ffff0a7224 */ /* 0x000fc400078e005a */
[----:B------:R-:W-:Y:S02]  /*2520*/  IMAD.IADD R11, R91, 0x1, R11 ;  /* 0x000000015b0b7824 */ /* 0x000fe400078e020b */
[-C--:B0-----:R-:W-:Y:S02]  /*2530*/  IMAD R13, R21, R92.reuse, RZ ;  /* 0x0000005c150d7224 */ /* 0x081fe400078e02ff */
[----:B------:R-:W-:-:S04]  /*2540*/  IMAD.WIDE.U32 R8, R20, R92, R10 ;  /* 0x0000005c14087225 */ /* 0x000fc800078e000a */
[----:B------:R-:W-:Y:S01]  /*2550*/  IMAD R89, R20, R93, R13 ;  /* 0x0000005d14597224 */ /* 0x000fe200078e020d */
[----:B-1----:R-:W-:-:S04]  /*2560*/  IADD3 R8, P0, R8, R94, RZ ;  /* 0x0000005e08087210 */ /* 0x002fc80007f1e0ff */
[----:B------:R-:W-:Y:S01]  /*2570*/  IADD3.X R9, R95, R9, R89, P0, !PT ;  /* 0x000000095f097210 */ /* 0x000fe200007fe459 */
[----:B------:R-:W-:Y:S08]  /*2580*/  @P4 BRA `(.L_x_32) ;  /* 0x0000000000044947 */ /* 0x000ff00003800000 */
[----:B------:R0:W5:Y:S02]  /*2590*/  LDG.E.U8 R87, desc[UR38][R8.64] ;  /* 0x0000002608577981 */ /* 0x000164000c1e1100 */
.L_x_32:
[----:B------:R-:W-:Y:S05]  /*25a0*/  BSYNC B1 ;  /* 0x0000000000017941 */ /* 0x000fea0003800000 */
.L_x_31:
[C---:B------:R-:W-:Y:S01]  /*25b0*/  SHF.L.U64.HI R15, R92.reuse, 0x3, R93 ;  /* 0x000000035c0f7819 */ /* 0x040fe2000001025d */
[----:B------:R-:W-:Y:S01]  /*25c0*/  IMAD.SHL.U32 R14, R92, 0x8, RZ ;  /* 0x000000085c0e7824 */ /* 0x000fe200078e00ff */
[----:B-----5:R-:W-:Y:S01]  /*25d0*/  LOP3.LUT R10, R87, 0xffff, RZ, 0xc0, !PT ;  /* 0x0000ffff570a7812 */ /* 0x020fe200078ec0ff */
[----:B------:R-:W-:Y:S01]  /*25e0*/  BSSY B1, `(.L_x_33) ;  /* 0x0000012000017945 */ /* 0x000fe20003800000 */
[----:B------:R-:W-:Y:S01]  /*25f0*/  ISETP.GE.AND P0, PT, R3, 0x9, PT ;  /* 0x000000090300780c */ /* 0x000fe20003f06270 */
[----:B------:R-:W-:Y:S01]  /*2600*/  IMAD.WIDE.U32 R14, R20, R92, R14 ;  /* 0x0000005c140e7225 */ /* 0x000fe200078e000e */
[----:B------:R-:W-:Y:S02]  /*2610*/  PRMT R13, R10, 0x8880, RZ ;  /* 0x000088800a0d7816 */ /* 0x000fe400000000ff */
[----:B------:R-:W-:Y:S01]  /*2620*/  ISETP.LT.OR P5, PT, R12, 0x2, !P0 ;  /* 0x000000020c00780c */ /* 0x000fe200047a1670 */
[----:B------:R-:W-:Y:S01]  /*2630*/  IMAD.IADD R15, R89, 0x1, R15 ;  /* 0x00000001590f7824 */ /* 0x000fe200078e020f */
[----:B------:R-:W-:Y:S01]  /*2640*/  IADD3 R10, P2, P3, R90, R94, R14 ;  /* 0x0000005e5a0a7210 */ /* 0x000fe20007b5e00e */
[----:B------:R-:W-:-:S03]  /*2650*/  IMAD R20, R13, R80, RZ ;  /* 0x000000500d147224 */ /* 0x000fc600078e02ff */
[----:B------:R-:W-:Y:S01]  /*2660*/  IADD3.X R11, R11, R95, R15, P2, P3 ;  /* 0x0000005f0b0b7210 */ /* 0x000fe200017e640f */
[----:B------:R-:W-:Y:S01]  /*2670*/  @!P4 IMAD R13, R72, R19, R20 ;  /* 0x00000013480dc224 */ /* 0x000fe200078e0214 */
[C---:B------:R-:W-:Y:S02]  /*2680*/  ISETP.LT.OR P2, PT, R12.reuse, 0x2, !P1 ;  /* 0x000000020c00780c */ /* 0x040fe40004f41670 */
[C---:B------:R-:W-:Y:S02]  /*2690*/  ISETP.LT.OR P3, PT, R12.reuse, 0x1, !P0 ;  /* 0x000000010c00780c */ /* 0x040fe40004761670 */
[----:B------:R1:W-:Y:S01]  /*26a0*/  @!P4 STG.E.U8 desc[UR38][R4.64], R13 ;  /* 0x0000000d0400c986 */ /* 0x0003e2000c101126 */
[----:B------:R-:W-:-:S08]  /*26b0*/  ISETP.LT.OR P4, PT, R12, 0x9, !P1 ;  /* 0x000000090c00780c */ /* 0x000fd00004f81670 */
[----:B------:R-:W-:Y:S05]  /*26c0*/  @P2 BRA `(.L_x_34) ;  /* 0x00000000000c2947 */ /* 0x000fea0003800000 */
[----:B------:R-:W1:Y:S02]  /*26d0*/  LDG.E.U8 R87, desc[UR38][R8.64+0x1] ;  /* 0x0000012608577981 */ /* 0x000e64000c1e1100 */
[----:B-1----:R-:W-:-:S05]  /*26e0*/  PRMT R13, R87, 0x8880, RZ ;  /* 0x00008880570d7816 */ /* 0x002fca00000000ff */
[----:B------:R-:W-:-:S07]  /*26f0*/  IMAD R20, R13, R80, RZ ;  /* 0x000000500d147224 */ /* 0x000fce00078e02ff */
.L_x_34:
[----:B------:R-:W-:Y:S05]  /*2700*/  BSYNC B1 ;  /* 0x0000000000017941 */ /* 0x000fea0003800000 */
.L_x_33:
[----:B------:R-:W-:Y:S01]  /*2710*/  @!P2 IMAD R73, R73, R19, R20 ;  /* 0x000000134949a224 */ /* 0x000fe200078e0214 */
[----:B------:R-:W-:Y:S04]  /*2720*/  BSSY B1, `(.L_x_35) ;  /* 0x0000006000017945 */ /* 0x000fe80003800000 */
[----:B------:R2:W-:Y:S01]  /*2730*/  @!P2 STG.E.U8 desc[UR38][R4.64+0x1], R73 ;  /* 0x000001490400a986 */ /* 0x0005e2000c101126 */
[----:B------:R-:W-:Y:S05]  /*2740*/  @P3 BRA `(.L_x_36) ;  /* 0x00000000000c3947 */ /* 0x000fea0003800000 */
[----:B------:R-:W1:Y:S02]  /*2750*/  LDG.E.U8 R87, desc[UR38][R10.64] ;  /* 0x000000260a577981 */ /* 0x000e64000c1e1100 */
[----:B-1----:R-:W-:-:S05]  /*2760*/  PRMT R13, R87, 0x8880, RZ ;  /* 0x00008880570d7816 */ /* 0x002fca00000000ff */
[----:B------:R-:W-:-:S07]  /*2770*/  IMAD R20, R13, R80, RZ ;  /* 0x000000500d147224 */ /* 0x000fce00078e02ff */
.L_x_36:
[----:B------:R-:W-:Y:S05]  /*2780*/  BSYNC B1 ;  /* 0x0000000000017941 */ /* 0x000fea0003800000 */
.L_x_35:
[----:B-1----:R-:W-:Y:S01]  /*2790*/  @!P3 IMAD R13, R74, R19, R20 ;  /* 0x000000134a0db224 */ /* 0x002fe200078e0214 */
[----:B------:R-:W-:Y:S04]  /*27a0*/  BSSY B1, `(.L_x_37) ;  /* 0x0000006000017945 */ /* 0x000fe80003800000 */
[----:B------:R1:W-:Y:S01]  /*27b0*/  @!P3 STG.E.U8 desc[UR38][R6.64], R13 ;  /* 0x0000000d0600b986 */ /* 0x0003e2000c101126 */
[----:B------:R-:W-:Y:S05]  /*27c0*/  @P5 BRA `(.L_x_38) ;  /* 0x00000000000c5947 */ /* 0x000fea0003800000 */
[----:B------:R-:W1:Y:S02]  /*27d0*/  LDG.E.U8 R87, desc[UR38][R10.64+0x1] ;  /* 0x000001260a577981 */ /* 0x000e64000c1e1100 */
[----:B-1----:R-:W-:-:S05]  /*27e0*/  PRMT R13, R87, 0x8880, RZ ;  /* 0x00008880570d7816 */ /* 0x002fca00000000ff */
[----:B------:R-:W-:-:S07]  /*27f0*/  IMAD R20, R13, R80, RZ ;  /* 0x000000500d147224 */ /* 0x000fce00078e02ff */
.L_x_38:
[----:B------:R-:W-:Y:S05]  /*2800*/  BSYNC B1 ;  /* 0x0000000000017941 */ /* 0x000fea0003800000 */
.L_x_37:
[----:B------:R-:W-:Y:S01]  /*2810*/  @!P5 IMAD R75, R75, R19, R20 ;  /* 0x000000134b4bd224 */ /* 0x000fe200078e0214 */
[----:B------:R-:W-:Y:S04]  /*2820*/  BSSY B1, `(.L_x_39) ;  /* 0x0000006000017945 */ /* 0x000fe80003800000 */
[----:B------:R3:W-:Y:S01]  /*2830*/  @!P5 STG.E.U8 desc[UR38][R6.64+0x1], R75 ;  /* 0x0000014b0600d986 */ /* 0x0007e2000c101126 */
[----:B------:R-:W-:Y:S05]  /*2840*/  @P4 BRA `(.L_x_40) ;  /* 0x00000000000c4947 */ /* 0x000fea0003800000 */
[----:B------:R-:W1:Y:S02]  /*2850*/  LDG.E.U8 R87, desc[UR38][R8.64+0x8] ;  /* 0x0000082608577981 */ /* 0x000e64000c1e1100 */
[----:B-1----:R-:W-:-:S05]  /*2860*/  PRMT R13, R87, 0x8880, RZ ;  /* 0x00008880570d7816 */ /* 0x002fca00000000ff */
[----:B------:R-:W-:-:S07]  /*2870*/  IMAD R20, R13, R80, RZ ;  /* 0x000000500d147224 */ /* 0x000fce00078e02ff */
.L_x_40:
[----:B------:R-:W-:Y:S05]  /*2880*/  BSYNC B1 ;  /* 0x0000000000017941 */ /* 0x000fea0003800000 */
.L_x_39:
[----:B------:R-:W-:Y:S01]  /*2890*/  ISETP.LT.OR P2, PT, R12, 0xa, !P1 ;  /* 0x0000000a0c00780c */ /* 0x000fe20004f41670 */
[----:B-1----:R-:W-:Y:S01]  /*28a0*/  @!P4 IMAD R13, R76, R19, R20 ;  /* 0x000000134c0dc224 */ /* 0x002fe200078e0214 */
[----:B------:R-:W-:Y:S01]  /*28b0*/  BSSY B1, `(.L_x_41) ;  /* 0x000000a000017945 */ /* 0x000fe20003800000 */
[C---:B------:R-:W-:Y:S02]  /*28c0*/  ISETP.LT.OR P5, PT, R12.reuse, 0x11, !P1 ;  /* 0x000000110c00780c */ /* 0x040fe40004fa1670 */
[C---:B------:R-:W-:Y:S01]  /*28d0*/  ISETP.LT.OR P3, PT, R12.reuse, 0x9, !P0 ;  /* 0x000000090c00780c */ /* 0x040fe20004761670 */
[----:B------:R1:W-:Y:S01]  /*28e0*/  @!P4 STG.E.U8 desc[UR38][R4.64+0x8], R13 ;  /* 0x0000080d0400c986 */ /* 0x0003e2000c101126 */
[C---:B------:R-:W-:Y:S02]  /*28f0*/  ISETP.LT.OR P4, PT, R12.reuse, 0xa, !P0 ;  /* 0x0000000a0c00780c */ /* 0x040fe40004781670 */
[----:B------:R-:W-:-:S04]  /*2900*/  ISETP.LT.OR P1, PT, R12, 0x12, !P1 ;  /* 0x000000120c00780c */ /* 0x000fc80004f21670 */
[----:B------:R-:W-:Y:S09]  /*2910*/  @P2 BRA `(.L_x_42) ;  /* 0x00000000000c2947 */ /* 0x000ff20003800000 */
[----:B------:R-:W1:Y:S02]  /*2920*/  LDG.E.U8 R87, desc[UR38][R8.64+0x9] ;  /* 0x0000092608577981 */ /* 0x000e64000c1e1100 */
[----:B-1----:R-:W-:-:S05]  /*2930*/  PRMT R13, R87, 0x8880, RZ ;  /* 0x00008880570d7816 */ /* 0x002fca00000000ff */
[----:B------:R-:W-:-:S07]  /*2940*/  IMAD R20, R13, R80, RZ ;  /* 0x000000500d147224 */ /* 0x000fce00078e02ff */
.L_x_42:
[----:B------:R-:W-:Y:S05]  /*2950*/  BSYNC B1 ;  /* 0x0000000000017941 */ /* 0x000fea0003800000 */
.L_x_41:
[----:B------:R-:W-:Y:S01]  /*2960*/  @!P2 IMAD R77, R77, R19, R20 ;  /* 0x000000134d4da224 */ /* 0x000fe200078e0214 */
[----:B------:R-:W-:Y:S04]  /*2970*/  BSSY B1, `(.L_x_43) ;  /* 0x0000006000017945 */ /* 0x000fe80003800000 */
[----:B------:R4:W-:Y:S01]  /*2980*/  @!P2 STG.E.U8 desc[UR38][R4.64+0x9], R77 ;  /* 0x0000094d0400a986 */ /* 0x0009e2000c101126 */
[----:B------:R-:W-:Y:S05]  /*2990*/  @P3 BRA `(.L_x_44) ;  /* 0x00000000000c3947 */ /* 0x000fea0003800000 */
[----:B------:R-:W1:Y:S02]  /*29a0*/  LDG.E.U8 R87, desc[UR38][R10.64+0x8] ;  /* 0x000008260a577981 */ /* 0x000e64000c1e1100 */
[----:B-1----:R-:W-:-:S05]  /*29b0*/  PRMT R13, R87, 0x8880, RZ ;  /* 0x00008880570d7816 */ /* 0x002fca00000000ff */
[----:B------:R-:W-:-:S07]  /*29c0*/  IMAD R20, R13, R80, RZ ;  /* 0x000000500d147224 */ /* 0x000fce00078e02ff */
.L_x_44:
[----:B------:R-:W-:Y:S05]  /*29d0*/  BSYNC B1 ;  /* 0x0000000000017941 */ /* 0x000fea0003800000 */
.L_x_43:
[----:B-1----:R-:W-:Y:S01]  /*29e0*/  @!P3 IMAD R13, R78, R19, R20 ;  /* 0x000000134e0db224 */ /* 0x002fe200078e0214 */
[----:B------:R-:W-:Y:S04]  /*29f0*/  BSSY B1, `(.L_x_45) ;  /* 0x0000006000017945 */ /* 0x000fe80003800000 */
[----:B------:R1:W-:Y:S01]  /*2a00*/  @!P3 STG.E.U8 desc[UR38][R6.64+0x8], R13 ;  /* 0x0000080d0600b986 */ /* 0x0003e2000c101126 */
[----:B------:R-:W-:Y:S05]  /*2a10*/  @P4 BRA `(.L_x_46) ;  /* 0x00000000000c4947 */ /* 0x000fea0003800000 */
[----:B------:R-:W1:Y:S02]  /*2a20*/  LDG.E.U8 R87, desc[UR38][R10.64+0x9] ;  /* 0x000009260a577981 */ /* 0x000e64000c1e1100 */
[----:B-1----:R-:W-:-:S05]  /*2a30*/  PRMT R13, R87, 0x8880, RZ ;  /* 0x00008880570d7816 */ /* 0x002fca00000000ff */
[----:B------:R-:W-:-:S07]  /*2a40*/  IMAD R20, R13, R80, RZ ;  /* 0x000000500d147224 */ /* 0x000fce00078e02ff */
.L_x_46:
[----:B------:R-:W-:Y:S05]  /*2a50*/  BSYNC B1 ;  /* 0x0000000000017941 */ /* 0x000fea0003800000 */
.L_x_45:
[----:B------:R-:W-:Y:S01]  /*2a60*/  @!P4 IMAD R79, R79, R19, R20 ;  /* 0x000000134f4fc224 */ /* 0x000fe200078e0214 */
[----:B------:R-:W-:Y:S04]  /*2a70*/  BSSY B1, `(.L_x_47) ;  /* 0x0000006000017945 */ /* 0x000fe80003800000 */
[----:B------:R0:W-:Y:S01]  /*2a80*/  @!P4 STG.E.U8 desc[UR38][R6.64+0x9], R79 ;  /* 0x0000094f0600c986 */ /* 0x0001e2000c101126 */
[----:B------:R-:W-:Y:S05]  /*2a90*/  @P5 BRA `(.L_x_48) ;  /* 0x00000000000c5947 */ /* 0x000fea0003800000 */
[----:B------:R-:W1:Y:S02]  /*2aa0*/  LDG.E.U8 R87, desc[UR38][R8.64+0x10] ;  /* 0x0000102608577981 */ /* 0x000e64000c1e1100 */
[----:B-1----:R-:W-:-:S05]  /*2ab0*/  PRMT R13, R87, 0x8880, RZ ;  /* 0x00008880570d7816 */ /* 0x002fca00000000ff */
[----:B------:R-:W-:-:S07]  /*2ac0*/  IMAD R20, R13, R80, RZ ;  /* 0x000000500d147224 */ /* 0x000fce00078e02ff */
.L_x_48:
[----:B------:R-:W-:Y:S05]  /*2ad0*/  BSYNC B1 ;  /* 0x0000000000017941 */ /* 0x000fea0003800000 */
.L_x_47:
[----:B-1----:R-:W-:Y:S01]  /*2ae0*/  @!P5 IMAD R13, R64, R19, R20 ;  /* 0x00000013400dd224 */ /* 0x002fe200078e0214 */
[----:B------:R-:W-:Y:S04]  /*2af0*/  BSSY B1, `(.L_x_49) ;  /* 0x0000006000017945 */ /* 0x000fe80003800000 */
[----:B------:R1:W-:Y:S01]  /*2b00*/  @!P5 STG.E.U8 desc[UR38][R4.64+0x10], R13 ;  /* 0x0000100d0400d986 */ /* 0x0003e2000c101126 */
[----:B------:R-:W-:Y:S05]  /*2b10*/  @P1 BRA `(.L_x_50) ;  /* 0x00000000000c1947 */ /* 0x000fea0003800000 */
[----:B------:R-:W1:Y:S02]  /*2b20*/  LDG.E.U8 R87, desc[UR38][R8.64+0x11] ;  /* 0x0000112608577981 */ /* 0x000e64000c1e1100 */
[----:B-1----:R-:W-:-:S05]  /*2b30*/  PRMT R13, R87, 0x8880, RZ ;  /* 0x00008880570d7816 */ /* 0x002fca00000000ff */
[----:B------:R-:W-:-:S07]  /*2b40*/  IMAD R20, R13, R80, RZ ;  /* 0x000000500d147224 */ /* 0x000fce00078e02ff */
.L_x_50:
[----:B------:R-:W-:Y:S05]  /*2b50*/  BSYNC B1 ;  /* 0x0000000000017941 */ /* 0x000fea0003800000 */
.L_x_49:
[----:B------:R-:W-:Y:S01]  /*2b60*/  @!P1 IMAD R65, R65, R19, R20 ;  /* 0x0000001341419224 */ /* 0x000fe200078e0214 */
[C---:B------:R-:W-:Y:S01]  /*2b70*/  ISETP.GE.AND P3, PT, R12.reuse, 0x19, PT ;  /* 0x000000190c00780c */ /* 0x040fe20003f66270 */
[----:B------:R-:W-:Y:S01]  /*2b80*/  BSSY B1, `(.L_x_51) ;  /* 0x000000b000017945 */ /* 0x000fe20003800000 */
[C---:B------:R-:W-:Y:S02]  /*2b90*/  ISETP.GE.AND P2, PT, R12.reuse, 0x1a, PT ;  /* 0x0000001a0c00780c */ /* 0x040fe40003f46270 */
[----:B------:R0:W-:Y:S01]  /*2ba0*/  @!P1 STG.E.U8 desc[UR38][R4.64+0x11], R65 ;  /* 0x0000114104009986 */ /* 0x0001e2000c101126 */
[C---:B------:R-:W-:Y:S02]  /*2bb0*/  ISETP.LT.OR P1, PT, R12.reuse, 0x11, !P0 ;  /* 0x000000110c00780c */ /* 0x040fe40004721670 */
[----:B------:R-:W-:Y:S02]  /*2bc0*/  ISETP.LT.OR P0, PT, R12, 0x12, !P0 ;  /* 0x000000120c00780c */ /* 0x000fe40004701670 */
[----:B------:R-:W-:-:S02]  /*2bd0*/  ISETP.LT.OR P5, PT, R3, 0x1, !P3 ;  /* 0x000000010300780c */ /* 0x000fc40005fa1670 */
[----:B------:R-:W-:-:S07]  /*2be0*/  ISETP.LT.OR P4, PT, R3, 0x1, !P2 ;  /* 0x000000010300780c */ /* 0x000fce0005781670 */
[----:B0-----:R-:W-:Y:S06]  /*2bf0*/  @P1 BRA `(.L_x_52) ;  /* 0x00000000000c1947 */ /* 0x001fec0003800000 */
[----:B------:R-:W1:Y:S02]  /*2c00*/  LDG.E.U8 R87, desc[UR38][R10.64+0x10] ;  /* 0x000010260a577981 */ /* 0x000e64000c1e1100 */
[----:B-1----:R-:W-:-:S05]  /*2c10*/  PRMT R13, R87, 0x8880, RZ ;  /* 0x00008880570d7816 */ /* 0x002fca00000000ff */
[----:B------:R-:W-:-:S07]  /*2c20*/  IMAD R20, R13, R80, RZ ;  /* 0x000000500d147224 */ /* 0x000fce00078e02ff */
.L_x_52:
[----:B------:R-:W-:Y:S05]  /*2c30*/  BSYNC B1 ;  /* 0x0000000000017941 */ /* 0x000fea0003800000 */
.L_x_51:
[----:B-1----:R-:W-:Y:S01]  /*2c40*/  @!P1 IMAD R13, R66, R19, R20 ;  /* 0x00000013420d9224 */ /* 0x002fe200078e0214 */
[----:B------:R-:W-:Y:S04]  /*2c50*/  BSSY B1, `(.L_x_53) ;  /* 0x0000006000017945 */ /* 0x000fe80003800000 */
[----:B------:R0:W-:Y:S01]  /*2c60*/  @!P1 STG.E.U8 desc[UR38][R6.64+0x10], R13 ;  /* 0x0000100d06009986 */ /* 0x0001e2000c101126 */
[----:B------:R-:W-:Y:S05]  /*2c70*/  @P0 BRA `(.L_x_54) ;  /* 0x00000000000c0947 */ /* 0x000fea0003800000 */
[----:B------:R-:W0:Y:S02]  /*2c80*/  LDG.E.U8 R87, desc[UR38][R10.64+0x11] ;  /* 0x000011260a577981 */ /* 0x000e24000c1e1100 */
[----:B0-----:R-:W-:-:S05]  /*2c90*/  PRMT R13, R87, 0x8880, RZ ;  /* 0x00008880570d7816 */ /* 0x001fca00000000ff */
[----:B------:R-:W-:-:S07]  /*2ca0*/  IMAD R20, R13, R80, RZ ;  /* 0x000000500d147224 */ /* 0x000fce00078e02ff */
.L_x_54:
[----:B------:R-:W-:Y:S05]  /*2cb0*/  BSYNC B1 ;  /* 0x0000000000017941 */ /* 0x000fea0003800000 */
.L_x_53:
[----:B------:R-:W-:Y:S01]  /*2cc0*/  @!P0 IMAD R67, R67, R19, R20 ;  /* 0x0000001343438224 */ /* 0x000fe200078e0214 */
[----:B------:R-:W-:Y:S04]  /*2cd0*/  BSSY B1, `(.L_x_55) ;  /* 0x0000006000017945 */ /* 0x000fe80003800000 */
[----:B------:R1:W-:Y:S01]  /*2ce0*/  @!P0 STG.E.U8 desc[UR38][R6.64+0x11], R67 ;  /* 0x0000114306008986 */ /* 0x0003e2000c101126 */
[----:B------:R-:W-:Y:S05]  /*2cf0*/  @P5 BRA `(.L_x_56) ;  /* 0x00000000000c5947 */ /* 0x000fea0003800000 */
[----:B------:R-:W0:Y:S02]  /*2d00*/  LDG.E.U8 R87, desc[UR38][R8.64+0x18] ;  /* 0x0000182608577981 */ /* 0x000e24000c1e1100 */
[----:B0-----:R-:W-:-:S05]  /*2d10*/  PRMT R13, R87, 0x8880, RZ ;  /* 0x00008880570d7816 */ /* 0x001fca00000000ff */
[----:B------:R-:W-:-:S07]  /*2d20*/  IMAD R20, R13, R80, RZ ;  /* 0x000000500d147224 */ /* 0x000fce00078e02ff */
.L_x_56:
[----:B------:R-:W-:Y:S05]  /*2d30*/  BSYNC B1 ;  /* 0x0000000000017941 */ /* 0x000fea0003800000 */
.L_x_55:
[----:B0-----:R-:W-:Y:S01]  /*2d40*/  @!P5 IMAD R13, R68, R19, R20 ;  /* 0x00000013440dd224 */ /* 0x001fe200078e0214 */
[----:B------:R-:W-:Y:S04]  /*2d50*/  BSSY B1, `(.L_x_57) ;  /* 0x0000006000017945 */ /* 0x000fe80003800000 */
[----:B------:R0:W-:Y:S01]  /*2d60*/  @!P5 STG.E.U8 desc[UR38][R4.64+0x18], R13 ;  /* 0x0000180d0400d986 */ /* 0x0001e2000c101126 */
[----:B------:R-:W-:Y:S05]  /*2d70*/  @P4 BRA `(.L_x_58) ;  /* 0x00000000000c4947 */ /* 0x000fea0003800000 */
[----:B------:R-:W0:Y:S02]  /*2d80*/  LDG.E.U8 R87, desc[UR38][R8.64+0x19] ;  /* 0x0000192608577981 */ /* 0x000e24000c1e1100 */
[----:B0-----:R-:W-:-:S05]  /*2d90*/  PRMT R13, R87, 0x8880, RZ ;  /* 0x00008880570d7816 */ /* 0x001fca00000000ff */
[----:B------:R-:W-:-:S07]  /*2da0*/  IMAD R20, R13, R80, RZ ;  /* 0x000000500d147224 */ /* 0x000fce00078e02ff */
.L_x_58:
[----:B------:R-:W-:Y:S05]  /*2db0*/  BSYNC B1 ;  /* 0x0000000000017941 */ /* 0x000fea0003800000 */
.L_x_57:
[----:B------:R-:W-:Y:S01]  /*2dc0*/  ISETP.LT.OR P3, PT, R3, 0x9, !P3 ;  /* 0x000000090300780c */ /* 0x000fe20005f61670 */
[----:B------:R-:W-:Y:S01]  /*2dd0*/  @!P4 IMAD R69, R69, R19, R20 ;  /* 0x000000134545c224 */ /* 0x000fe200078e0214 */
[C---:B------:R-:W-:Y:S01]  /*2de0*/  ISETP.GE.AND P1, PT, R12.reuse, 0x21, PT ;  /* 0x000000210c00780c */ /* 0x040fe20003f26270 */
[----:B------:R-:W-:Y:S01]  /*2df0*/  BSSY B1, `(.L_x_59) ;  /* 0x000000a000017945 */ /* 0x000fe20003800000 */
[----:B------:R-:W-:Y:S02]  /*2e00*/  ISETP.GE.AND P0, PT, R12, 0x22, PT ;  /* 0x000000220c00780c */ /* 0x000fe40003f06270 */
[----:B------:R0:W-:Y:S01]  /*2e10*/  @!P4 STG.E.U8 desc[UR38][R4.64+0x19], R69 ;  /* 0x000019450400c986 */ /* 0x0001e2000c101126 */
[C---:B------:R-:W-:Y:S02]  /*2e20*/  ISETP.LT.OR P2, PT, R3.reuse, 0x9, !P2 ;  /* 0x000000090300780c */ /* 0x040fe40005741670 */
[C---:B------:R-:W-:Y:S02]  /*2e30*/  ISETP.LT.OR P5, PT, R3.reuse, 0x1, !P1 ;  /* 0x000000010300780c */ /* 0x040fe40004fa1670 */
[----:B------:R-:W-:-:S02]  /*2e40*/  ISETP.LT.OR P4, PT, R3, 0x1, !P0 ;  /* 0x000000010300780c */ /* 0x000fc40004781670 */
[----:B------:R-:W-:Y:S11]  /*2e50*/  @P3 BRA `(.L_x_60) ;  /* 0x00000000000c3947 */ /* 0x000ff60003800000 */
[----:B------:R-:W0:Y:S02]  /*2e60*/  LDG.E.U8 R87, desc[UR38][R10.64+0x18] ;  /* 0x000018260a577981 */ /* 0x000e24000c1e1100 */
[----:B0-----:R-:W-:-:S05]  /*2e70*/  PRMT R13, R87, 0x8880, RZ ;  /* 0x00008880570d7816 */ /* 0x001fca00000000ff */
[----:B------:R-:W-:-:S07]  /*2e80*/  IMAD R20, R13, R80, RZ ;  /* 0x000000500d147224 */ /* 0x000fce00078e02ff */
.L_x_60:
[----:B------:R-:W-:Y:S05]  /*2e90*/  BSYNC B1 ;  /* 0x0000000000017941 */ /* 0x000fea0003800000 */
.L_x_59:
[----:B0-----:R-:W-:Y:S01]  /*2ea0*/  @!P3 IMAD R13, R70, R19, R20 ;  /* 0x00000013460db224 */ /* 0x001fe200078e0214 */
[----:B------:R-:W-:Y:S04]  /*2eb0*/  BSSY B1, `(.L_x_61) ;  /* 0x0000006000017945 */ /* 0x000fe80003800000 */
[----:B------:R0:W-:Y:S01]  /*2ec0*/  @!P3 STG.E.U8 desc[UR38][R6.64+0x18], R13 ;  /* 0x0000180d0600b986 */ /* 0x0001e2000c101126 */
[----:B------:R-:W-:Y:S05]  /*2ed0*/  @P2 BRA `(.L_x_62) ;  /* 0x00000000000c2947 */ /* 0x000fea0003800000 */
[----:B------:R-:W0:Y:S02]  /*2ee0*/  LDG.E.U8 R87, desc[UR38][R10.64+0x19] ;  /* 0x000019260a577981 */ /* 0x000e24000c1e1100 */
[----:B0-----:R-:W-:-:S05]  /*2ef0*/  PRMT R13, R87, 0x8880, RZ ;  /* 0x00008880570d7816 */ /* 0x001fca00000000ff */
[----:B------:R-:W-:-:S07]  /*2f00*/  IMAD R20, R13, R80, RZ ;  /* 0x000000500d147224 */ /* 0x000fce00078e02ff */
.L_x_62:
[----:B------:R-:W-:Y:S05]  /*2f10*/  BSYNC B1 ;  /* 0x0000000000017941 */ /* 0x000fea0003800000 */
.L_x_61:
[----:B------:R-:W-:Y:S01]  /*2f20*/  @!P2 IMAD R71, R71, R19, R20 ;  /* 0x000000134747a224 */ /* 0x000fe200078e0214 */
[----:B------:R-:W-:Y:S04]  /*2f30*/  BSSY B1, `(.L_x_63) ;  /* 0x0000006000017945 */ /* 0x000fe80003800000 */
[----:B------:R0:W-:Y:S01]  /*2f40*/  @!P2 STG.E.U8 desc[UR38][R6.64+0x19], R71 ;  /* 0x000019470600a986 */ /* 0x0001e2000c101126 */
[----:B------:R-:W-:Y:S05]  /*2f50*/  @P5 BRA `(.L_x_64) ;  /* 0x00000000000c5947 */ /* 0x000fea0003800000 */
[----:B------:R-:W0:Y:S02]  /*2f60*/  LDG.E.U8 R87, desc[UR38][R8.64+0x20] ;  /* 0x0000202608577981 */ /* 0x000e24000c1e1100 */
[----:B0-----:R-:W-:-:S05]  /*2f70*/  PRMT R13, R87, 0x8880, RZ ;  /* 0x00008880570d7816 */ /* 0x001fca00000000ff */
[----:B------:R-:W-:-:S07]  /*2f80*/  IMAD R20, R13, R80, RZ ;  /* 0x000000500d147224 */ /* 0x000fce00078e02ff */
.L_x_64:
[----:B------:R-:W-:Y:S05]  /*2f90*/  BSYNC B1 ;  /* 0x0000000000017941 */ /* 0x000fea0003800000 */
.L_x_63:
[----:B0-----:R-:W-:Y:S01]  /*2fa0*/  @!P5 IMAD R13, R56, R19, R20 ;  /* 0x00000013380dd224 */ /* 0x001fe200078e0214 */
[----:B------:R-:W-:Y:S04]  /*2fb0*/  BSSY B1, `(.L_x_65) ;  /* 0x0000006000017945 */ /* 0x000fe80003800000 */
[----:B------:R0:W-:Y:S01]  /*2fc0*/  @!P5 STG.E.U8 desc[UR38][R4.64+0x20], R13 ;  /* 0x0000200d0400d986 */ /* 0x0001e2000c101126 */
[----:B------:R-:W-:Y:S05]  /*2fd0*/  @P4 BRA `(.L_x_66) ;  /* 0x00000000000c4947 */ /* 0x000fea0003800000 */
[----:B------:R-:W0:Y:S02]  /*2fe0*/  LDG.E.U8 R87, desc[UR38][R8.64+0x21] ;  /* 0x0000212608577981 */ /* 0x000e24000c1e1100 */
[----:B0-----:R-:W-:-:S05]  /*2ff0*/  PRMT R13, R87, 0x8880, RZ ;  /* 0x00008880570d7816 */ /* 0x001fca00000000ff */
[----:B------:R-:W-:-:S07]  /*3000*/  IMAD R20, R13, R80, RZ ;  /* 0x000000500d147224 */ /* 0x000fce00078e02ff */
.L_x_66:
[----:B------:R-:W-:Y:S05]  /*3010*/  BSYNC B1 ;  /* 0x0000000000017941 */ /* 0x000fea0003800000 */
.L_x_65:
        /* <DEDUP_REMOVED lines=13> */
.L_x_68:
[----:B------:R-:W-:Y:S05]  /*30f0*/  BSYNC B1 ;  /* 0x0000000000017941 */ /* 0x000fea0003800000 */
.L_x_67:
[----:B0-----:R-:W-:Y:S01]  /*3100*/  @!P1 IMAD R13, R58, R19, R20 ;  /* 0x000000133a0d9224 */ /* 0x001fe200078e0214 */
[----:B------:R-:W-:Y:S04]  /*3110*/  BSSY B1, `(.L_x_69) ;  /* 0x0000006000017945 */ /* 0x000fe80003800000 */
[----:B------:R0:W-:Y:S01]  /*3120*/  @!P1 STG.E.U8 desc[UR38][R6.64+0x20], R13 ;  /* 0x0000200d06009986 */ /* 0x0001e2000c101126 */
[----:B------:R-:W-:Y:S05]  /*3130*/  @P0 BRA `(.L_x_70) ;  /* 0x00000000000c0947 */ /* 0x000fea0003800000 */
[----:B------:R-:W0:Y:S02]  /*3140*/  LDG.E.U8 R87, desc[UR38][R10.64+0x21] ;  /* 0x000021260a577981 */ /* 0x000e24000c1e1100 */
[----:B0-----:R-:W-:-:S05]  /*3150*/  PRMT R13, R87, 0x8880, RZ ;  /* 0x00008880570d7816 */ /* 0x001fca00000000ff */
[----:B------:R-:W-:-:S07]  /*3160*/  IMAD R20, R13, R80, RZ ;  /* 0x000000500d147224 */ /* 0x000fce00078e02ff */
.L_x_70:
[----:B------:R-:W-:Y:S05]  /*3170*/  BSYNC B1 ;  /* 0x0000000000017941 */ /* 0x000fea0003800000 */
.L_x_69:
[----:B------:R-:W-:Y:S01]  /*3180*/  @!P0 IMAD R59, R59, R19, R20 ;  /* 0x000000133b3b8224 */ /* 0x000fe200078e0214 */
[----:B------:R-:W-:Y:S04]  /*3190*/  BSSY B1, `(.L_x_71) ;  /* 0x0000006000017945 */ /* 0x000fe80003800000 */
[----:B------:R0:W-:Y:S01]  /*31a0*/  @!P0 STG.E.U8 desc[UR38][R6.64+0x21], R59 ;  /* 0x0000213b06008986 */ /* 0x0001e2000c101126 */
[----:B------:R-:W-:Y:S05]  /*31b0*/  @P5 BRA `(.L_x_72) ;  /* 0x00000000000c5947 */ /* 0x000fea0003800000 */
[----:B------:R-:W0:Y:S02]  /*31c0*/  LDG.E.U8 R87, desc[UR38][R8.64+0x28] ;  /* 0x0000282608577981 */ /* 0x000e24000c1e1100 */
[----:B0-----:R-:W-:-:S05]  /*31d0*/  PRMT R13, R87, 0x8880, RZ ;  /* 0x00008880570d7816 */ /* 0x001fca00000000ff */
[----:B------:R-:W-:-:S07]  /*31e0*/  IMAD R20, R13, R80, RZ ;  /* 0x000000500d147224 */ /* 0x000fce00078e02ff */
.L_x_72:
[----:B------:R-:W-:Y:S05]  /*31f0*/  BSYNC B1 ;  /* 0x0000000000017941 */ /* 0x000fea0003800000 */
.L_x_71:
[----:B0-----:R-:W-:Y:S01]  /*3200*/  @!P5 IMAD R13, R60, R19, R20 ;  /* 0x000000133c0dd224 */ /* 0x001fe200078e0214 */
[----:B------:R-:W-:Y:S04]  /*3210*/  BSSY B1, `(.L_x_73) ;  /* 0x0000006000017945 */ /* 0x000fe80003800000 */
[----:B------:R0:W-:Y:S01]  /*3220*/  @!P5 STG.E.U8 desc[UR38][R4.64+0x28], R13 ;  /* 0x0000280d0400d986 */ /* 0x0001e2000c101126 */
[----:B------:R-:W-:Y:S05]  /*3230*/  @P4 BRA `(.L_x_74) ;  /* 0x00000000000c4947 */ /* 0x000fea0003800000 */
[----:B------:R-:W0:Y:S02]  /*3240*/  LDG.E.U8 R87, desc[UR38][R8.64+0x29] ;  /* 0x0000292608577981 */ /* 0x000e24000c1e1100 */
[----:B0-----:R-:W-:-:S05]  /*3250*/  PRMT R13, R87, 0x8880, RZ ;  /* 0x00008880570d7816 */ /* 0x001fca00000000ff */
[----:B------:R-:W-:-:S07]  /*3260*/  IMAD R20, R13, R80, RZ ;  /* 0x000000500d147224 */ /* 0x000fce00078e02ff */
.L_x_74:
[----:B------:R-:W-:Y:S05]  /*3270*/  BSYNC B1 ;  /* 0x0000000000017941 */ /* 0x000fea0003800000 */
.L_x_73:
        /* <DEDUP_REMOVED lines=13> */
.L_x_76:
[----:B------:R-:W-:Y:S05]  /*3350*/  BSYNC B1 ;  /* 0x0000000000017941 */ /* 0x000fea0003800000 */
.L_x_75:
[----:B0-----:R-:W-:Y:S01]  /*3360*/  @!P3 IMAD R13, R62, R19, R20 ;  /* 0x000000133e0db224 */ /* 0x001fe200078e0214 */
[----:B------:R-:W-:Y:S04]  /*3370*/  BSSY B1, `(.L_x_77) ;  /* 0x0000006000017945 */ /* 0x000fe80003800000 */
[----:B------:R0:W-:Y:S01]  /*3380*/  @!P3 STG.E.U8 desc[UR38][R6.64+0x28], R13 ;  /* 0x0000280d0600b986 */ /* 0x0001e2000c101126 */
[----:B------:R-:W-:Y:S05]  /*3390*/  @P2 BRA `(.L_x_78) ;  /* 0x00000000000c2947 */ /* 0x000fea0003800000 */
[----:B------:R-:W0:Y:S02]  /*33a0*/  LDG.E.U8 R87, desc[UR38][R10.64+0x29] ;  /* 0x000029260a577981 */ /* 0x000e24000c1e1100 */
[----:B0-----:R-:W-:-:S05]  /*33b0*/  PRMT R13, R87, 0x8880, RZ ;  /* 0x00008880570d7816 */ /* 0x001fca00000000ff */
[----:B------:R-:W-:-:S07]  /*33c0*/  IMAD R20, R13, R80, RZ ;  /* 0x000000500d147224 */ /* 0x000fce00078e02ff */
.L_x_78:
[----:B------:R-:W-:Y:S05]  /*33d0*/  BSYNC B1 ;  /* 0x0000000000017941 */ /* 0x000fea0003800000 */
.L_x_77:
[----:B------:R-:W-:Y:S01]  /*33e0*/  @!P2 IMAD R63, R63, R19, R20 ;  /* 0x000000133f3fa224 */ /* 0x000fe200078e0214 */
[----:B------:R-:W-:Y:S04]  /*33f0*/  BSSY B1, `(.L_x_79) ;  /* 0x0000006000017945 */ /* 0x000fe80003800000 */
[----:B------:R0:W-:Y:S01]  /*3400*/  @!P2 STG.E.U8 desc[UR38][R6.64+0x29], R63 ;  /* 0x0000293f0600a986 */ /* 0x0001e2000c101126 */
[----:B------:R-:W-:Y:S05]  /*3410*/  @P5 BRA `(.L_x_80) ;  /* 0x00000000000c5947 */ /* 0x000fea0003800000 */
[----:B------:R-:W0:Y:S02]  /*3420*/  LDG.E.U8 R87, desc[UR38][R8.64+0x30] ;  /* 0x0000302608577981 */ /* 0x000e24000c1e1100 */
[----:B0-----:R-:W-:-:S05]  /*3430*/  PRMT R13, R87, 0x8880, RZ ;  /* 0x00008880570d7816 */ /* 0x001fca00000000ff */
[----:B------:R-:W-:-:S07]  /*3440*/  IMAD R20, R13, R80, RZ ;  /* 0x000000500d147224 */ /* 0x000fce00078e02ff */
.L_x_80:
[----:B------:R-:W-:Y:S05]  /*3450*/  BSYNC B1 ;  /* 0x0000000000017941 */ /* 0x000fea0003800000 */
.L_x_79:
[----:B0-----:R-:W-:Y:S01]  /*3460*/  @!P5 IMAD R13, R48, R19, R20 ;  /* 0x00000013300dd224 */ /* 0x001fe200078e0214 */
[----:B------:R-:W-:Y:S04]  /*3470*/  BSSY B1, `(.L_x_81) ;  /* 0x0000006000017945 */ /* 0x000fe80003800000 */
[----:B------:R0:W-:Y:S01]  /*3480*/  @!P5 STG.E.U8 desc[UR38][R4.64+0x30], R13 ;  /* 0x0000300d0400d986 */ /* 0x0001e2000c101126 */
[----:B------:R-:W-:Y:S05]  /*3490*/  @P4 BRA `(.L_x_82) ;  /* 0x00000000000c4947 */ /* 0x000fea0003800000 */
[----:B------:R-:W0:Y:S02]  /*34a0*/  LDG.E.U8 R87, desc[UR38][R8.64+0x31] ;  /* 0x0000312608577981 */ /* 0x000e24000c1e1100 */
[----:B0-----:R-:W-:-:S05]  /*34b0*/  PRMT R13, R87, 0x8880, RZ ;  /* 0x00008880570d7816 */ /* 0x001fca00000000ff */
[----:B------:R-:W-:-:S07]  /*34c0*/  IMAD R20, R13, R80, RZ ;  /* 0x000000500d147224 */ /* 0x000fce00078e02ff */
.L_x_82:
[----:B------:R-:W-:Y:S05]  /*34d0*/  BSYNC B1 ;  /* 0x0000000000017941 */ /* 0x000fea0003800000 */
.L_x_81:
        /* <DEDUP_REMOVED lines=13> */
.L_x_84:
[----:B------:R-:W-:Y:S05]  /*35b0*/  BSYNC B1 ;  /* 0x0000000000017941 */ /* 0x000fea0003800000 */
.L_x_83:
[----:B0-----:R-:W-:Y:S01]  /*35c0*/  @!P1 IMAD R13, R50, R19, R20 ;  /* 0x00000013320d9224 */ /* 0x001fe200078e0214 */
[----:B------:R-:W-:Y:S04]  /*35d0*/  BSSY B1, `(.L_x_85) ;  /* 0x0000006000017945 */ /* 0x000fe80003800000 */
[----:B------:R0:W-:Y:S01]  /*35e0*/  @!P1 STG.E.U8 desc[UR38][R6.64+0x30], R13 ;  /* 0x0000300d06009986 */ /* 0x0001e2000c101126 */
[----:B------:R-:W-:Y:S05]  /*35f0*/  @P0 BRA `(.L_x_86) ;  /* 0x00000000000c0947 */ /* 0x000fea0003800000 */
[----:B------:R-:W0:Y:S02]  /*3600*/  LDG.E.U8 R87, desc[UR38][R10.64+0x31] ;  /* 0x000031260a577981 */ /* 0x000e24000c1e1100 */
[----:B0-----:R-:W-:-:S05]  /*3610*/  PRMT R13, R87, 0x8880, RZ ;  /* 0x00008880570d7816 */ /* 0x001fca00000000ff */
[----:B------:R-:W-:-:S07]  /*3620*/  IMAD R20, R13, R80, RZ ;  /* 0x000000500d147224 */ /* 0x000fce00078e02ff */
.L_x_86:
[----:B------:R-:W-:Y:S05]  /*3630*/  BSYNC B1 ;  /* 0x0000000000017941 */ /* 0x000fea0003800000 */
.L_x_85:
[----:B------:R-:W-:Y:S01]  /*3640*/  @!P0 IMAD R51, R51, R19, R20 ;  /* 0x0000001333338224 */ /* 0x000fe200078e0214 */
[----:B------:R-:W-:Y:S04]  /*3650*/  BSSY B1, `(.L_x_87) ;  /* 0x0000006000017945 */ /* 0x000fe80003800000 */
[----:B------:R0:W-:Y:S01]  /*3660*/  @!P0 STG.E.U8 desc[UR38][R6.64+0x31], R51 ;  /* 0x0000313306008986 */ /* 0x0001e2000c101126 */
[----:B------:R-:W-:Y:S05]  /*3670*/  @P5 BRA `(.L_x_88) ;  /* 0x00000000000c5947 */ /* 0x000fea0003800000 */
[----:B------:R-:W0:Y:S02]  /*3680*/  LDG.E.U8 R87, desc[UR38][R8.64+0x38] ;  /* 0x0000382608577981 */ /* 0x000e24000c1e1100 */
[----:B0-----:R-:W-:-:S05]  /*3690*/  PRMT R13, R87, 0x8880, RZ ;  /* 0x00008880570d7816 */ /* 0x001fca00000000ff */
[----:B------:R-:W-:-:S07]  /*36a0*/  IMAD R20, R13, R80, RZ ;  /* 0x000000500d147224 */ /* 0x000fce00078e02ff */
.L_x_88:
[----:B------:R-:W-:Y:S05]  /*36b0*/  BSYNC B1 ;  /* 0x0000000000017941 */ /* 0x000fea0003800000 */
.L_x_87:
[----:B0-----:R-:W-:Y:S01]  /*36c0*/  @!P5 IMAD R13, R52, R19, R20 ;  /* 0x00000013340dd224 */ /* 0x001fe200078e0214 */
[----:B------:R-:W-:Y:S04]  /*36d0*/  BSSY B1, `(.L_x_89) ;  /* 0x0000006000017945 */ /* 0x000fe80003800000 */
[----:B------:R0:W-:Y:S01]  /*36e0*/  @!P5 STG.E.U8 desc[UR38][R4.64+0x38], R13 ;  /* 0x0000380d0400d986 */ /* 0x0001e2000c101126 */
[----:B------:R-:W-:Y:S05]  /*36f0*/  @P4 BRA `(.L_x_90) ;  /* 0x00000000000c4947 */ /* 0x000fea0003800000 */
[----:B------:R-:W0:Y:S02]  /*3700*/  LDG.E.U8 R87, desc[UR38][R8.64+0x39] ;  /* 0x0000392608577981 */ /* 0x000e24000c1e1100 */
[----:B0-----:R-:W-:-:S05]  /*3710*/  PRMT R13, R87, 0x8880, RZ ;  /* 0x00008880570d7816 */ /* 0x001fca00000000ff */
[----:B------:R-:W-:-:S07]  /*3720*/  IMAD R20, R13, R80, RZ ;  /* 0x000000500d147224 */ /* 0x000fce00078e02ff */
.L_x_90:
[----:B------:R-:W-:Y:S05]  /*3730*/  BSYNC B1 ;  /* 0x0000000000017941 */ /* 0x000fea0003800000 */
.L_x_89:
        /* <DEDUP_REMOVED lines=13> */
.L_x_92:
[----:B------:R-:W-:Y:S05]  /*3810*/  BSYNC B1 ;  /* 0x0000000000017941 */ /* 0x000fea0003800000 */
.L_x_91:
[----:B0-----:R-:W-:Y:S01]  /*3820*/  @!P3 IMAD R13, R54, R19, R20 ;  /* 0x00000013360db224 */ /* 0x001fe200078e0214 */
[----:B------:R-:W-:Y:S04]  /*3830*/  BSSY B1, `(.L_x_93) ;  /* 0x0000006000017945 */ /* 0x000fe80003800000 */
[----:B------:R0:W-:Y:S01]  /*3840*/  @!P3 STG.E.U8 desc[UR38][R6.64+0x38], R13 ;  /* 0x0000380d0600b986 */ /* 0x0001e2000c101126 */
[----:B------:R-:W-:Y:S05]  /*3850*/  @P2 BRA `(.L_x_94) ;  /* 0x00000000000c2947 */ /* 0x000fea0003800000 */
[----:B------:R-:W0:Y:S02]  /*3860*/  LDG.E.U8 R87, desc[UR38][R10.64+0x39] ;  /* 0x000039260a577981 */ /* 0x000e24000c1e1100 */
[----:B0-----:R-:W-:-:S05]  /*3870*/  PRMT R13, R87, 0x8880, RZ ;  /* 0x00008880570d7816 */ /* 0x001fca00000000ff */
[----:B------:R-:W-:-:S07]  /*3880*/  IMAD R20, R13, R80, RZ ;  /* 0x000000500d147224 */ /* 0x000fce00078e02ff */
.L_x_94:
[----:B------:R-:W-:Y:S05]  /*3890*/  BSYNC B1 ;  /* 0x0000000000017941 */ /* 0x000fea0003800000 */
.L_x_93:
[----:B------:R-:W-:Y:S01]  /*38a0*/  @!P2 IMAD R55, R55, R19, R20 ;  /* 0x000000133737a224 */ /* 0x000fe200078e0214 */
[----:B------:R-:W-:Y:S04]  /*38b0*/  BSSY B1, `(.L_x_95) ;  /* 0x0000006000017945 */ /* 0x000fe80003800000 */
[----:B------:R0:W-:Y:S01]  /*38c0*/  @!P2 STG.E.U8 desc[UR38][R6.64+0x39], R55 ;  /* 0x000039370600a986 */ /* 0x0001e2000c101126 */
[----:B------:R-:W-:Y:S05]  /*38d0*/  @P5 BRA `(.L_x_96) ;  /* 0x00000000000c5947 */ /* 0x000fea0003800000 */
[----:B------:R-:W0:Y:S02]  /*38e0*/  LDG.E.U8 R87, desc[UR38][R8.64+0x40] ;  /* 0x0000402608577981 */ /* 0x000e24000c1e1100 */
[----:B0-----:R-:W-:-:S05]  /*38f0*/  PRMT R13, R87, 0x8880, RZ ;  /* 0x00008880570d7816 */ /* 0x001fca00000000ff */
[----:B------:R-:W-:-:S07]  /*3900*/  IMAD R20, R13, R80, RZ ;  /* 0x000000500d147224 */ /* 0x000fce00078e02ff */
.L_x_96:
[----:B------:R-:W-:Y:S05]  /*3910*/  BSYNC B1 ;  /* 0x0000000000017941 */ /* 0x000fea0003800000 */
.L_x_95:
[----:B0-----:R-:W-:Y:S01]  /*3920*/  @!P5 IMAD R13, R40, R19, R20 ;  /* 0x00000013280dd224 */ /* 0x001fe200078e0214 */
[----:B------:R-:W-:Y:S04]  /*3930*/  BSSY B1, `(.L_x_97) ;  /* 0x0000006000017945 */ /* 0x000fe80003800000 */
[----:B------:R0:W-:Y:S01]  /*3940*/  @!P5 STG.E.U8 desc[UR38][R4.64+0x40], R13 ;  /* 0x0000400d0400d986 */ /* 0x0001e2000c101126 */
[----:B------:R-:W-:Y:S05]  /*3950*/  @P4 BRA `(.L_x_98) ;  /* 0x00000000000c4947 */ /* 0x000fea0003800000 */
[----:B------:R-:W0:Y:S02]  /*3960*/  LDG.E.U8 R87, desc[UR38][R8.64+0x41] ;  /* 0x0000412608577981 */ /* 0x000e24000c1e1100 */
[----:B0-----:R-:W-:-:S05]  /*3970*/  PRMT R13, R87, 0x8880, RZ ;  /* 0x00008880570d7816 */ /* 0x001fca00000000ff */
[----:B------:R-:W-:-:S07]  /*3980*/  IMAD R20, R13, R80, RZ ;  /* 0x000000500d147224 */ /* 0x000fce00078e02ff */
.L_x_98:
[----:B------:R-:W-:Y:S05]  /*3990*/  BSYNC B1 ;  /* 0x0000000000017941 */ /* 0x000fea0003800000 */
.L_x_97:
        /* <DEDUP_REMOVED lines=13> */
.L_x_100:
[----:B------:R-:W-:Y:S05]  /*3a70*/  BSYNC B1 ;  /* 0x0000000000017941 */ /* 0x000fea0003800000 */
.L_x_99:
[----:B0-----:R-:W-:Y:S01]  /*3a80*/  @!P1 IMAD R13, R42, R19, R20 ;  /* 0x000000132a0d9224 */ /* 0x001fe200078e0214 */
[----:B------:R-:W-:Y:S04]  /*3a90*/  BSSY B1, `(.L_x_101) ;  /* 0x0000006000017945 */ /* 0x000fe80003800000 */
[----:B------:R0:W-:Y:S01]  /*3aa0*/  @!P1 STG.E.U8 desc[UR38][R6.64+0x40], R13 ;  /* 0x0000400d06009986 */ /* 0x0001e2000c101126 */
[----:B------:R-:W-:Y:S05]  /*3ab0*/  @P0 BRA `(.L_x_102) ;  /* 0x00000000000c0947 */ /* 0x000fea0003800000 */
[----:B------:R-:W0:Y:S02]  /*3ac0*/  LDG.E.U8 R87, desc[UR38][R10.64+0x41] ;  /* 0x000041260a577981 */ /* 0x000e24000c1e1100 */
[----:B0-----:R-:W-:-:S05]  /*3ad0*/  PRMT R13, R87, 0x8880, RZ ;  /* 0x00008880570d7816 */ /* 0x001fca00000000ff */
[----:B------:R-:W-:-:S07]  /*3ae0*/  IMAD R20, R13, R80, RZ ;  /* 0x000000500d147224 */ /* 0x000fce00078e02ff */
.L_x_102:
[----:B------:R-:W-:Y:S05]  /*3af0*/  BSYNC B1 ;  /* 0x0000000000017941 */ /* 0x000fea0003800000 */
.L_x_101:
[----:B------:R-:W-:Y:S01]  /*3b00*/  @!P0 IMAD R43, R43, R19, R20 ;  /* 0x000000132b2b8224 */ /* 0x000fe200078e0214 */
[----:B------:R-:W-:Y:S04]  /*3b10*/  BSSY B1, `(.L_x_103) ;  /* 0x0000006000017945 */ /* 0x000fe80003800000 */
[----:B------:R0:W-:Y:S01]  /*3b20*/  @!P0 STG.E.U8 desc[UR38][R6.64+0x41], R43 ;  /* 0x0000412b06008986 */ /* 0x0001e2000c101126 */
[----:B------:R-:W-:Y:S05]  /*3b30*/  @P5 BRA `(.L_x_104) ;  /* 0x00000000000c5947 */ /* 0x000fea0003800000 */
[----:B------:R-:W0:Y:S02]  /*3b40*/  LDG.E.U8 R87, desc[UR38][R8.64+0x48] ;  /* 0x0000482608577981 */ /* 0x000e24000c1e1100 */
[----:B0-----:R-:W-:-:S05]  /*3b50*/  PRMT R13, R87, 0x8880, RZ ;  /* 0x00008880570d7816 */ /* 0x001fca00000000ff */
[----:B------:R-:W-:-:S07]  /*3b60*/  IMAD R20, R13, R80, RZ ;  /* 0x000000500d147224 */ /* 0x000fce00078e02ff */
.L_x_104:
[----:B------:R-:W-:Y:S05]  /*3b70*/  BSYNC B1 ;  /* 0x0000000000017941 */ /* 0x000fea0003800000 */
.L_x_103:
[----:B0-----:R-:W-:Y:S01]  /*3b80*/  @!P5 IMAD R13, R44, R19, R20 ;  /* 0x000000132c0dd224 */ /* 0x001fe200078e0214 */
[----:B------:R-:W-:Y:S04]  /*3b90*/  BSSY B1, `(.L_x_105) ;  /* 0x0000006000017945 */ /* 0x000fe80003800000 */
[----:B------:R0:W-:Y:S01]  /*3ba0*/  @!P5 STG.E.U8 desc[UR38][R4.64+0x48], R13 ;  /* 0x0000480d0400d986 */ /* 0x0001e2000c101126 */
[----:B------:R-:W-:Y:S05]  /*3bb0*/  @P4 BRA `(.L_x_106) ;  /* 0x00000000000c4947 */ /* 0x000fea0003800000 */
[----:B------:R-:W0:Y:S02]  /*3bc0*/  LDG.E.U8 R87, desc[UR38][R8.64+0x49] ;  /* 0x0000492608577981 */ /* 0x000e24000c1e1100 */
[----:B0-----:R-:W-:-:S05]  /*3bd0*/  PRMT R13, R87, 0x8880, RZ ;  /* 0x00008880570d7816 */ /* 0x001fca00000000ff */
[----:B------:R-:W-:-:S07]  /*3be0*/  IMAD R20, R13, R80, RZ ;  /* 0x000000500d147224 */ /* 0x000fce00078e02ff */
.L_x_106:
[----:B------:R-:W-:Y:S05]  /*3bf0*/  BSYNC B1 ;  /* 0x0000000000017941 */ /* 0x000fea0003800000 */
.L_x_105:
        /* <DEDUP_REMOVED lines=13> */
.L_x_108:
[----:B------:R-:W-:Y:S05]  /*3cd0*/  BSYNC B1 ;  /* 0x0000000000017941 */ /* 0x000fea0003800000 */
.L_x_107:
[----:B0-----:R-:W-:Y:S01]  /*3ce0*/  @!P3 IMAD R13, R46, R19, R20 ;  /* 0x000000132e0db224 */ /* 0x001fe200078e0214 */
[----:B------:R-:W-:Y:S04]  /*3cf0*/  BSSY B1, `(.L_x_109) ;  /* 0x0000006000017945 */ /* 0x000fe80003800000 */
[----:B------:R0:W-:Y:S01]  /*3d00*/  @!P3 STG.E.U8 desc[UR38][R6.64+0x48], R13 ;  /* 0x0000480d0600b986 */ /* 0x0001e2000c101126 */
[----:B------:R-:W-:Y:S05]  /*3d10*/  @P2 BRA `(.L_x_110) ;  /* 0x00000000000c2947 */ /* 0x000fea0003800000 */
[----:B------:R-:W0:Y:S02]  /*3d20*/  LDG.E.U8 R87, desc[UR38][R10.64+0x49] ;  /* 0x000049260a577981 */ /* 0x000e24000c1e1100 */
[----:B0-----:R-:W-:-:S05]  /*3d30*/  PRMT R13, R87, 0x8880, RZ ;  /* 0x00008880570d7816 */ /* 0x001fca00000000ff */
[----:B------:R-:W-:-:S07]  /*3d40*/  IMAD R20, R13, R80, RZ ;  /* 0x000000500d147224 */ /* 0x000fce00078e02ff */
.L_x_110:
[----:B------:R-:W-:Y:S05]  /*3d50*/  BSYNC B1 ;  /* 0x0000000000017941 */ /* 0x000fea0003800000 */
.L_x_109:
[----:B------:R-:W-:Y:S01]  /*3d60*/  @!P2 IMAD R47, R47, R19, R20 ;  /* 0x000000132f2fa224 */ /* 0x000fe200078e0214 */
[----:B------:R-:W-:Y:S04]  /*3d70*/  BSSY B1, `(.L_x_111) ;  /* 0x0000006000017945 */ /* 0x000fe80003800000 */
[----:B------:R0:W-:Y:S01]  /*3d80*/  @!P2 STG.E.U8 desc[UR38][R6.64+0x49], R47 ;  /* 0x0000492f0600a986 */ /* 0x0001e2000c101126 */
[----:B------:R-:W-:Y:S05]  /*3d90*/  @P5 BRA `(.L_x_112) ;  /* 0x00000000000c5947 */ /* 0x000fea0003800000 */
[----:B------:R-:W0:Y:S02]  /*3da0*/  LDG.E.U8 R87, desc[UR38][R8.64+0x50] ;  /* 0x0000502608577981 */ /* 0x000e24000c1e1100 */
[----:B0-----:R-:W-:-:S05]  /*3db0*/  PRMT R13, R87, 0x8880, RZ ;  /* 0x00008880570d7816 */ /* 0x001fca00000000ff */
[----:B------:R-:W-:-:S07]  /*3dc0*/  IMAD R20, R13, R80, RZ ;  /* 0x000000500d147224 */ /* 0x000fce00078e02ff */
.L_x_112:
[----:B------:R-:W-:Y:S05]  /*3dd0*/  BSYNC B1 ;  /* 0x0000000000017941 */ /* 0x000fea0003800000 */
.L_x_111:
[----:B0-----:R-:W-:Y:S01]  /*3de0*/  @!P5 IMAD R13, R32, R19, R20 ;  /* 0x00000013200dd224 */ /* 0x001fe200078e0214 */
[----:B------:R-:W-:Y:S04]  /*3df0*/  BSSY B1, `(.L_x_113) ;  /* 0x0000006000017945 */ /* 0x000fe80003800000 */
[----:B------:R0:W-:Y:S01]  /*3e00*/  @!P5 STG.E.U8 desc[UR38][R4.64+0x50], R13 ;  /* 0x0000500d0400d986 */ /* 0x0001e2000c101126 */
[----:B------:R-:W-:Y:S05]  /*3e10*/  @P4 BRA `(.L_x_114) ;  /* 0x00000000000c4947 */ /* 0x000fea0003800000 */
[----:B------:R-:W0:Y:S02]  /*3e20*/  LDG.E.U8 R87, desc[UR38][R8.64+0x51] ;  /* 0x0000512608577981 */ /* 0x000e24000c1e1100 */
[----:B0-----:R-:W-:-:S05]  /*3e30*/  PRMT R13, R87, 0x8880, RZ ;  /* 0x00008880570d7816 */ /* 0x001fca00000000ff */
[----:B------:R-:W-:-:S07]  /*3e40*/  IMAD R20, R13, R80, RZ ;  /* 0x000000500d147224 */ /* 0x000fce00078e02ff */
.L_x_114:
[----:B------:R-:W-:Y:S05]  /*3e50*/  BSYNC B1 ;  /* 0x0000000000017941 */ /* 0x000fea0003800000 */
.L_x_113:
        /* <DEDUP_REMOVED lines=13> */
.L_x_116:
[----:B------:R-:W-:Y:S05]  /*3f30*/  BSYNC B1 ;  /* 0x0000000000017941 */ /* 0x000fea0003800000 */
.L_x_115:
[----:B0-----:R-:W-:Y:S01]  /*3f40*/  @!P1 IMAD R13, R34, R19, R20 ;  /* 0x00000013220d9224 */ /* 0x001fe200078e0214 */
[----:B------:R-:W-:Y:S04]  /*3f50*/  BSSY B1, `(.L_x_117) ;  /* 0x0000006000017945 */ /* 0x000fe80003800000 */
[----:B------:R0:W-:Y:S01]  /*3f60*/  @!P1 STG.E.U8 desc[UR38][R6.64+0x50], R13 ;  /* 0x0000500d06009986 */ /* 0x0001e2000c101126 */
[----:B------:R-:W-:Y:S05]  /*3f70*/  @P0 BRA `(.L_x_118) ;  /* 0x00000000000c0947 */ /* 0x000fea0003800000 */
[----:B------:R-:W0:Y:S02]  /*3f80*/  LDG.E.U8 R87, desc[UR38][R10.64+0x51] ;  /* 0x000051260a577981 */ /* 0x000e24000c1e1100 */
[----:B0-----:R-:W-:-:S05]  /*3f90*/  PRMT R13, R87, 0x8880, RZ ;  /* 0x00008880570d7816 */ /* 0x001fca00000000ff */
[----:B------:R-:W-:-:S07]  /*3fa0*/  IMAD R20, R13, R80, RZ ;  /* 0x000000500d147224 */ /* 0x000fce00078e02ff */
.L_x_118:
[----:B------:R-:W-:Y:S05]  /*3fb0*/  BSYNC B1 ;  /* 0x0000000000017941 */ /* 0x000fea0003800000 */
.L_x_117:
[----:B------:R-:W-:Y:S01]  /*3fc0*/  @!P0 IMAD R35, R35, R19, R20 ;  /* 0x0000001323238224 */ /* 0x000fe200078e0214 */
[----:B------:R-:W-:Y:S04]  /*3fd0*/  BSSY B1, `(.L_x_119) ;  /* 0x0000006000017945 */ /* 0x000fe80003800000 */
[----:B------:R0:W-:Y:S01]  /*3fe0*/  @!P0 STG.E.U8 desc[UR38][R6.64+0x51], R35 ;  /* 0x0000512306008986 */ /* 0x0001e2000c101126 */
[----:B------:R-:W-:Y:S05]  /*3ff0*/  @P5 BRA `(.L_x_120) ;  /* 0x00000000000c5947 */ /* 0x000fea0003800000 */
[----:B------:R-:W0:Y:S02]  /*4000*/  LDG.E.U8 R87, desc[UR38][R8.64+0x58] ;  /* 0x0000582608577981 */ /* 0x000e24000c1e1100 */
[----:B0-----:R-:W-:-:S05]  /*4010*/  PRMT R13, R87, 0x8880, RZ ;  /* 0x00008880570d7816 */ /* 0x001fca00000000ff */
[----:B------:R-:W-:-:S07]  /*4020*/  IMAD R20, R13, R80, RZ ;  /* 0x000000500d147224 */ /* 0x000fce00078e02ff */
.L_x_120:
[----:B------:R-:W-:Y:S05]  /*4030*/  BSYNC B1 ;  /* 0x0000000000017941 */ /* 0x000fea0003800000 */
.L_x_119:
[----:B0-----:R-:W-:Y:S01]  /*4040*/  @!P5 IMAD R13, R36, R19, R20 ;  /* 0x00000013240dd224 */ /* 0x001fe200078e0214 */
[----:B------:R-:W-:Y:S04]  /*4050*/  BSSY B1, `(.L_x_121) ;  /* 0x0000006000017945 */ /* 0x000fe80003800000 */
[----:B------:R0:W-:Y:S01]  /*4060*/  @!P5 STG.E.U8 desc[UR38][R4.64+0x58], R13 ;  /* 0x0000580d0400d986 */ /* 0x0001e2000c101126 */
[----:B------:R-:W-:Y:S05]  /*4070*/  @P4 BRA `(.L_x_122) ;  /* 0x00000000000c4947 */ /* 0x000fea0003800000 */
[----:B------:R-:W0:Y:S02]  /*4080*/  LDG.E.U8 R87, desc[UR38][R8.64+0x59] ;  /* 0x0000592608577981 */ /* 0x000e24000c1e1100 */
[----:B0-----:R-:W-:-:S05]  /*4090*/  PRMT R13, R87, 0x8880, RZ ;  /* 0x00008880570d7816 */ /* 0x001fca00000000ff */
[----:B------:R-:W-:-:S07]  /*40a0*/  IMAD R20, R13, R80, RZ ;  /* 0x000000500d147224 */ /* 0x000fce00078e02ff */
.L_x_122:
[----:B------:R-:W-:Y:S05]  /*40b0*/  BSYNC B1 ;  /* 0x0000000000017941 */ /* 0x000fea0003800000 */
.L_x_121:
        /* <DEDUP_REMOVED lines=13> */
.L_x_124:
[----:B------:R-:W-:Y:S05]  /*4190*/  BSYNC B1 ;  /* 0x0000000000017941 */ /* 0x000fea0003800000 */
.L_x_123:
[----:B0-----:R-:W-:Y:S01]  /*41a0*/  @!P3 IMAD R13, R38, R19, R20 ;  /* 0x00000013260db224 */ /* 0x001fe200078e0214 */
[----:B------:R-:W-:Y:S04]  /*41b0*/  BSSY B1, `(.L_x_125) ;  /* 0x0000006000017945 */ /* 0x000fe80003800000 */
[----:B------:R0:W-:Y:S01]  /*41c0*/  @!P3 STG.E.U8 desc[UR38][R6.64+0x58], R13 ;  /* 0x0000580d0600b986 */ /* 0x0001e2000c101126 */
[----:B------:R-:W-:Y:S05]  /*41d0*/  @P2 BRA `(.L_x_126) ;  /* 0x00000000000c2947 */ /* 0x000fea0003800000 */
[----:B------:R-:W0:Y:S02]  /*41e0*/  LDG.E.U8 R87, desc[UR38][R10.64+0x59] ;  /* 0x000059260a577981 */ /* 0x000e24000c1e1100 */
[----:B0-----:R-:W-:-:S05]  /*41f0*/  PRMT R13, R87, 0x8880, RZ ;  /* 0x00008880570d7816 */ /* 0x001fca00000000ff */
[----:B------:R-:W-:-:S07]  /*4200*/  IMAD R20, R13, R80, RZ ;  /* 0x000000500d147224 */ /* 0x000fce00078e02ff */
.L_x_126:
[----:B------:R-:W-:Y:S05]  /*4210*/  BSYNC B1 ;  /* 0x0000000000017941 */ /* 0x000fea0003800000 */
.L_x_125:
[----:B------:R-:W-:Y:S01]  /*4220*/  @!P2 IMAD R39, R39, R19, R20 ;  /* 0x000000132727a224 */ /* 0x000fe200078e0214 */
[----:B------:R-:W-:Y:S04]  /*4230*/  BSSY B1, `(.L_x_127) ;  /* 0x0000006000017945 */ /* 0x000fe80003800000 */
[----:B------:R0:W-:Y:S01]  /*4240*/  @!P2 STG.E.U8 desc[UR38][R6.64+0x59], R39 ;  /* 0x000059270600a986 */ /* 0x0001e2000c101126 */
[----:B------:R-:W-:Y:S05]  /*4250*/  @P5 BRA `(.L_x_128) ;  /* 0x00000000000c5947 */ /* 0x000fea0003800000 */
[----:B------:R-:W0:Y:S02]  /*4260*/  LDG.E.U8 R87, desc[UR38][R8.64+0x60] ;  /* 0x0000602608577981 */ /* 0x000e24000c1e1100 */
[----:B0-----:R-:W-:-:S05]  /*4270*/  PRMT R13, R87, 0x8880, RZ ;  /* 0x00008880570d7816 */ /* 0x001fca00000000ff */
[----:B------:R-:W-:-:S07]  /*4280*/  IMAD R20, R13, R80, RZ ;  /* 0x000000500d147224 */ /* 0x000fce00078e02ff */
.L_x_128:
[----:B------:R-:W-:Y:S05]  /*4290*/  BSYNC B1 ;  /* 0x0000000000017941 */ /* 0x000fea0003800000 */
.L_x_127:
[----:B0-----:R-:W-:Y:S01]  /*42a0*/  @!P5 IMAD R13, R24, R19, R20 ;  /* 0x00000013180dd224 */ /* 0x001fe200078e0214 */
[----:B------:R-:W-:Y:S04]  /*42b0*/  BSSY B1, `(.L_x_129) ;  /* 0x0000006000017945 */ /* 0x000fe80003800000 */
[----:B------:R0:W-:Y:S01]  /*42c0*/  @!P5 STG.E.U8 desc[UR38][R4.64+0x60], R13 ;  /* 0x0000600d0400d986 */ /* 0x0001e2000c101126 */
[----:B------:R-:W-:Y:S05]  /*42d0*/  @P4 BRA `(.L_x_130) ;  /* 0x00000000000c4947 */ /* 0x000fea0003800000 */
[----:B------:R-:W0:Y:S02]  /*42e0*/  LDG.E.U8 R87, desc[UR38][R8.64+0x61] ;  /* 0x0000612608577981 */ /* 0x000e24000c1e1100 */
[----:B0-----:R-:W-:-:S05]  /*42f0*/  PRMT R13, R87, 0x8880, RZ ;  /* 0x00008880570d7816 */ /* 0x001fca00000000ff */
[----:B------:R-:W-:-:S07]  /*4300*/  IMAD R20, R13, R80, RZ ;  /* 0x000000500d147224 */ /* 0x000fce00078e02ff */
.L_x_130:
[----:B------:R-:W-:Y:S05]  /*4310*/  BSYNC B1 ;  /* 0x0000000000017941 */ /* 0x000fea0003800000 */
.L_x_129:
        /* <DEDUP_REMOVED lines=9> */
[----:B------:R-:W-:Y:S01]  /*43b0*/  ISETP.LT.OR P3, PT, R3, 0x9, !P3 ;  /* 0x000000090300780c */ /* 0x000fe20005f61670 */
[----:B------:R-:W-:-:S12]  /*43c0*/  @P1 BRA `(.L_x_132) ;  /* 0x00000000000c1947 */ /* 0x000fd80003800000 */
[----:B------:R-:W0:Y:S02]  /*43d0*/  LDG.E.U8 R87, desc[UR38][R10.64+0x60] ;  /* 0x000060260a577981 */ /* 0x000e24000c1e1100 */
[----:B0-----:R-:W-:-:S05]  /*43e0*/  PRMT R13, R87, 0x8880, RZ ;  /* 0x00008880570d7816 */ /* 0x001fca00000000ff */
[----:B------:R-:W-:-:S07]  /*43f0*/  IMAD R20, R13, R80, RZ ;  /* 0x000000500d147224 */ /* 0x000fce00078e02ff */
.L_x_132:
[----:B------:R-:W-:Y:S05]  /*4400*/  BSYNC B1 ;  /* 0x0000000000017941 */ /* 0x000fea0003800000 */
.L_x_131:
[----:B0-----:R-:W-:Y:S01]  /*4410*/  @!P1 IMAD R13, R26, R19, R20 ;  /* 0x000000131a0d9224 */ /* 0x001fe200078e0214 */
[----:B------:R-:W-:Y:S04]  /*4420*/  BSSY B1, `(.L_x_133) ;  /* 0x0000006000017945 */ /* 0x000fe80003800000 */
[----:B------:R0:W-:Y:S01]  /*4430*/  @!P1 STG.E.U8 desc[UR38][R6.64+0x60], R13 ;  /* 0x0000600d06009986 */ /* 0x0001e2000c101126 */
[----:B------:R-:W-:Y:S05]  /*4440*/  @P0 BRA `(.L_x_134) ;  /* 0x00000000000c0947 */ /* 0x000fea0003800000 */
[----:B------:R-:W0:Y:S02]  /*4450*/  LDG.E.U8 R87, desc[UR38][R10.64+0x61] ;  /* 0x000061260a577981 */ /* 0x000e24000c1e1100 */
[----:B0-----:R-:W-:-:S05]  /*4460*/  PRMT R13, R87, 0x8880, RZ ;  /* 0x00008880570d7816 */ /* 0x001fca00000000ff */
[----:B------:R-:W-:-:S07]  /*4470*/  IMAD R20, R13, R80, RZ ;  /* 0x000000500d147224 */ /* 0x000fce00078e02ff */
.L_x_134:
[----:B------:R-:W-:Y:S05]  /*4480*/  BSYNC B1 ;  /* 0x0000000000017941 */ /* 0x000fea0003800000 */
.L_x_133:
[----:B------:R-:W-:Y:S01]  /*4490*/  @!P0 IMAD R27, R27, R19, R20 ;  /* 0x000000131b1b8224 */ /* 0x000fe200078e0214 */
[----:B------:R-:W-:Y:S04]  /*44a0*/  BSSY B1, `(.L_x_135) ;  /* 0x0000006000017945 */ /* 0x000fe80003800000 */
[----:B------:R0:W-:Y:S01]  /*44b0*/  @!P0 STG.E.U8 desc[UR38][R6.64+0x61], R27 ;  /* 0x0000611b06008986 */ /* 0x0001e2000c101126 */
[----:B------:R-:W-:Y:S05]  /*44c0*/  @P5 BRA `(.L_x_136) ;  /* 0x00000000000c5947 */ /* 0x000fea0003800000 */
[----:B------:R-:W0:Y:S02]  /*44d0*/  LDG.E.U8 R87, desc[UR38][R8.64+0x68] ;  /* 0x0000682608577981 */ /* 0x000e24000c1e1100 */
[----:B0-----:R-:W-:-:S05]  /*44e0*/  PRMT R13, R87, 0x8880, RZ ;  /* 0x00008880570d7816 */ /* 0x001fca00000000ff */
[----:B------:R-:W-:-:S07]  /*44f0*/  IMAD R20, R13, R80, RZ ;  /* 0x000000500d147224 */ /* 0x000fce00078e02ff */
.L_x_136:
[----:B------:R-:W-:Y:S05]  /*4500*/  BSYNC B1 ;  /* 0x0000000000017941 */ /* 0x000fea0003800000 */
.L_x_135:
[----:B0-----:R-:W-:Y:S01]  /*4510*/  @!P5 IMAD R13, R28, R19, R20 ;  /* 0x000000131c0dd224 */ /* 0x001fe200078e0214 */
[----:B------:R-:W-:Y:S04]  /*4520*/  BSSY B1, `(.L_x_137) ;  /* 0x0000006000017945 */ /* 0x000fe80003800000 */
[----:B------:R0:W-:Y:S01]  /*4530*/  @!P5 STG.E.U8 desc[UR38][R4.64+0x68], R13 ;  /* 0x0000680d0400d986 */ /* 0x0001e2000c101126 */
[----:B------:R-:W-:Y:S05]  /*4540*/  @P4 BRA `(.L_x_138) ;  /* 0x00000000000c4947 */ /* 0x000fea0003800000 */
[----:B------:R-:W0:Y:S02]  /*4550*/  LDG.E.U8 R87, desc[UR38][R8.64+0x69] ;  /* 0x0000692608577981 */ /* 0x000e24000c1e1100 */
[----:B0-----:R-:W-:-:S05]  /*4560*/  PRMT R13, R87, 0x8880, RZ ;  /* 0x00008880570d7816 */ /* 0x001fca00000000ff */
[----:B------:R-:W-:-:S07]  /*4570*/  IMAD R20, R13, R80, RZ ;  /* 0x000000500d147224 */ /* 0x000fce00078e02ff */
.L_x_138:
[----:B------:R-:W-:Y:S05]  /*4580*/  BSYNC B1 ;  /* 0x0000000000017941 */ /* 0x000fea0003800000 */
.L_x_137:
[----:B------:R-:W-:Y:S01]  /*4590*/  @!P4 IMAD R29, R29, R19, R20 ;  /* 0x000000131d1dc224 */ /* 0x000fe200078e0214 */
[----:B------:R-:W-:Y:S04]  /*45a0*/  BSSY B1, `(.L_x_139) ;  /* 0x0000006000017945 */ /* 0x000fe80003800000 */
[----:B------:R0:W-:Y:S01]  /*45b0*/  @!P4 STG.E.U8 desc[UR38][R4.64+0x69], R29 ;  /* 0x0000691d0400c986 */ /* 0x0001e2000c101126 */
[----:B------:R-:W-:Y:S05]  /*45c0*/  @P3 BRA `(.L_x_140) ;  /* 0x00000000000c3947 */ /* 0x000fea0003800000 */
[----:B------:R-:W0:Y:S02]  /*45d0*/  LDG.E.U8 R87, desc[UR38][R10.64+0x68] ;  /* 0x000068260a577981 */ /* 0x000e24000c1e1100 */
[----:B0-2-4-:R-:W-:-:S05]  /*45e0*/  PRMT R5, R87, 0x8880, RZ ;  /* 0x0000888057057816 */ /* 0x015fca00000000ff */
[----:B------:R-:W-:-:S07]  /*45f0*/  IMAD R20, R5, R80, RZ ;  /* 0x0000005005147224 */ /* 0x000fce00078e02ff */
.L_x_140:
[----:B------:R-:W-:Y:S05]  /*4600*/  BSYNC B1 ;  /* 0x0000000000017941 */ /* 0x000fea0003800000 */
.L_x_139:
[----:B0-2-4-:R-:W-:Y:S01]  /*4610*/  @!P3 IMAD R5, R30, R19, R20 ;  /* 0x000000131e05b224 */ /* 0x015fe200078e0214 */
[----:B------:R-:W-:Y:S01]  /*4620*/  ISETP.LT.OR P2, PT, R3, 0x9, !P2 ;  /* 0x000000090300780c */ /* 0x000fe20005741670 */
[----:B------:R-:W-:Y:S03]  /*4630*/  BSSY B1, `(.L_x_141) ;  /* 0x0000006000017945 */ /* 0x000fe60003800000 */
[----:B------:R0:W-:Y:S09]  /*4640*/  @!P3 STG.E.U8 desc[UR38][R6.64+0x68], R5 ;  /* 0x000068050600b986 */ /* 0x0001f2000c101126 */
[----:B------:R-:W-:Y:S05]  /*4650*/  @P2 BRA `(.L_x_142) ;  /* 0x00000000000c2947 */ /* 0x000fea0003800000 */
[----:B------:R-:W2:Y:S02]  /*4660*/  LDG.E.U8 R87, desc[UR38][R10.64+0x69] ;  /* 0x000069260a577981 */ /* 0x000ea4000c1e1100 */
[----:B--2---:R-:W-:-:S05]  /*4670*/  PRMT R3, R87, 0x8880, RZ ;  /* 0x0000888057037816 */ /* 0x004fca00000000ff */
[----:B------:R-:W-:-:S07]  /*4680*/  IMAD R20, R3, R80, RZ ;  /* 0x0000005003147224 */ /* 0x000fce00078e02ff */
.L_x_142:
[----:B------:R-:W-:Y:S05]  /*4690*/  BSYNC B1 ;  /* 0x0000000000017941 */ /* 0x000fea0003800000 */
.L_x_141:
[----:B------:R-:W-:Y:S01]  /*46a0*/  IMAD R31, R31, R19, R20 ;  /* 0x000000131f1f7224 */ /* 0x000fe200078e0214 */
[----:B------:R-:W-:Y:S06]  /*46b0*/  @P2 BRA `(.L_x_143) ;  /* 0x0000000c00182947 */ /* 0x000fec0003800000 */
[----:B------:R4:W-:Y:S01]  /*46c0*/  STG.E.U8 desc[UR38][R6.64+0x69], R31 ;  /* 0x0000691f06007986 */ /* 0x0009e2000c101126 */
[----:B------:R-:W-:Y:S05]  /*46d0*/  BRA `(.L_x_143) ;  /* 0x0000000c00107947 */ /* 0x000fea0003800000 */
.L_x_30:
[C---:B------:R-:W-:Y:S02]  /*46e0*/  ISETP.GE.AND P4, PT, R3.reuse, 0x1, PT ;  /* 0x000000010300780c */ /* 0x040fe40003f86270 */
[----:B------:R-:W-:Y:S02]  /*46f0*/  ISETP.GE.AND P0, PT, R3, 0x9, PT ;  /* 0x000000090300780c */ /* 0x000fe40003f06270 */
[C---:B------:R-:W-:Y:S02]  /*4700*/  ISETP.LT.OR P5, PT, R12.reuse, 0x1, !P4 ;  /* 0x000000010c00780c */ /* 0x040fe400067a1670 */
[C---:B------:R-:W-:Y:S02]  /*4710*/  ISETP.LT.OR P4, PT, R12.reuse, 0x2, !P4 ;  /* 0x000000020c00780c */ /* 0x040fe40006781670 */
[C---:B------:R-:W-:Y:S02]  /*4720*/  ISETP.LT.OR P3, PT, R12.reuse, 0x1, !P0 ;  /* 0x000000010c00780c */ /* 0x040fe40004761670 */
[----:B------:R-:W-:-:S02]  /*4730*/  ISETP.LT.OR P0, PT, R12, 0x2, !P0 ;  /* 0x000000020c00780c */ /* 0x000fc40004701670 */
[C---:B------:R-:W-:Y:S02]  /*4740*/  ISETP.GE.AND P1, PT, R12.reuse, 0x9, PT ;  /* 0x000000090c00780c */ /* 0x040fe40003f26270 */
[----:B------:R-:W-:-:S03]  /*4750*/  ISETP.GE.AND P2, PT, R12, 0xa, PT ;  /* 0x0000000a0c00780c */ /* 0x000fc60003f46270 */
[-C--:B------:R-:W-:Y:S02]  /*4760*/  @!P5 IMAD R9, R72, R19.reuse, RZ ;  /* 0x000000134809d224 */ /* 0x080fe400078e02ff */
[-C--:B------:R-:W-:Y:S02]  /*4770*/  @!P4 IMAD R73, R73, R19.reuse, RZ ;  /* 0x000000134949c224 */ /* 0x080fe400078e02ff */
[-C--:B------:R-:W-:Y:S01]  /*4780*/  @!P3 IMAD R11, R74, R19.reuse, RZ ;  /* 0x000000134a0bb224 */ /* 0x080fe200078e02ff */
[----:B------:R0:W-:Y:S01]  /*4790*/  @!P5 STG.E.U8 desc[UR38][R4.64], R9 ;  /* 0x000000090400d986 */ /* 0x0001e2000c101126 */
[----:B------:R-:W-:Y:S01]  /*47a0*/  ISETP.LT.OR P5, PT, R3, 0x1, !P2 ;  /* 0x000000010300780c */ /* 0x000fe200057a1670 */
[----:B------:R-:W-:Y:S01]  /*47b0*/  @!P0 IMAD R75, R75, R19, RZ ;  /* 0x000000134b4b8224 */ /* 0x000fe200078e02ff */
[C---:B------:R-:W-:Y:S01]  /*47c0*/  ISETP.LT.OR P2, PT, R3.reuse, 0x9, !P2 ;  /* 0x000000090300780c */ /* 0x040fe20005741670 */
[----:B------:R-:W-:Y:S01]  /*47d0*/  @!P4 STG.E.U8 desc[UR38][R4.64+0x1], R73 ;  /* 0x000001490400c986 */ /* 0x000fe2000c101126 */
[----:B------:R-:W-:-:S03]  /*47e0*/  ISETP.LT.OR P4, PT, R3, 0x1, !P1 ;  /* 0x000000010300780c */ /* 0x000fc60004f81670 */
[----:B------:R-:W-:Y:S01]  /*47f0*/  @!P0 STG.E.U8 desc[UR38][R6.64+0x1], R75 ;  /* 0x0000014b06008986 */ /* 0x000fe2000c101126 */
[----:B------:R-:W-:Y:S02]  /*4800*/  ISETP.LT.OR P0, PT, R3, 0x9, !P1 ;  /* 0x000000090300780c */ /* 0x000fe40004f01670 */
[C---:B------:R-:W-:Y:S01]  /*4810*/  ISETP.GE.AND P1, PT, R12.reuse, 0x12, PT ;  /* 0x000000120c00780c */ /* 0x040fe20003f26270 */
[----:B------:R1:W-:Y:S01]  /*4820*/  @!P3 STG.E.U8 desc[UR38][R6.64], R11 ;  /* 0x0000000b0600b986 */ /* 0x0003e2000c101126 */
[----:B------:R-:W-:Y:S01]  /*4830*/  ISETP.GE.AND P3, PT, R12, 0x11, PT ;  /* 0x000000110c00780c */ /* 0x000fe20003f66270 */
[-C--:B------:R-:W-:Y:S02]  /*4840*/  @!P5 IMAD R77, R77, R19.reuse, RZ ;  /* 0x000000134d4dd224 */ /* 0x080fe400078e02ff */
[-C--:B------:R-:W-:Y:S02]  /*4850*/  @!P2 IMAD R79, R79, R19.reuse, RZ ;  /* 0x000000134f4fa224 */ /* 0x080fe400078e02ff */
[----:B------:R-:W-:Y:S01]  /*4860*/  @!P4 IMAD R13, R76, R19, RZ ;  /* 0x000000134c0dc224 */ /* 0x000fe200078e02ff */
[----:B------:R-:W-:Y:S01]  /*4870*/  @!P5 STG.E.U8 desc[UR38][R4.64+0x9], R77 ;  /* 0x0000094d0400d986 */ /* 0x000fe2000c101126 */
[----:B------:R-:W-:-:S02]  /*4880*/  ISETP.LT.OR P5, PT, R3, 0x1, !P1 ;  /* 0x000000010300780c */ /* 0x000fc40004fa1670 */
[-C--:B0-----:R-:W-:Y:S01]  /*4890*/  @!P0 IMAD R9, R78, R19.reuse, RZ ;  /* 0x000000134e098224 */ /* 0x081fe200078e02ff */
[----:B------:R-:W-:Y:S01]  /*48a0*/  @!P4 STG.E.U8 desc[UR38][R4.64+0x8], R13 ;  /* 0x0000080d0400c986 */ /* 0x000fe2000c101126 */
[C---:B------:R-:W-:Y:S02]  /*48b0*/  ISETP.LT.OR P4, PT, R3.reuse, 0x1, !P3 ;  /* 0x000000010300780c */ /* 0x040fe40005f81670 */
[C---:B------:R-:W-:Y:S01]  /*48c0*/  ISETP.LT.OR P1, PT, R3.reuse, 0x9, !P1 ;  /* 0x000000090300780c */ /* 0x040fe20004f21670 */
[----:B------:R0:W-:Y:S01]  /*48d0*/  @!P0 STG.E.U8 desc[UR38][R6.64+0x8], R9 ;  /* 0x0000080906008986 */ /* 0x0001e2000c101126 */
[----:B------:R-:W-:Y:S02]  /*48e0*/  ISETP.LT.OR P0, PT, R3, 0x9, !P3 ;  /* 0x000000090300780c */ /* 0x000fe40005f01670 */
[C---:B------:R-:W-:Y:S01]  /*48f0*/  ISETP.GE.AND P3, PT, R12.reuse, 0x19, PT ;  /* 0x000000190c00780c */ /* 0x040fe20003f66270 */
[----:B------:R-:W-:Y:S01]  /*4900*/  @!P2 STG.E.U8 desc[UR38][R6.64+0x9], R79 ;  /* 0x0000094f0600a986 */ /* 0x000fe2000c101126 */
[----:B------:R-:W-:Y:S01]  /*4910*/  ISETP.GE.AND P2, PT, R12, 0x1a, PT ;  /* 0x0000001a0c00780c */ /* 0x000fe20003f46270 */
[----:B------:R-:W-:-:S04]  /*4920*/  @!P5 IMAD R65, R65, R19, RZ ;  /* 0x000000134141d224 */ /* 0x000fc800078e02ff */
[-C--:B-1----:R-:W-:Y:S01]  /*4930*/  @!P4 IMAD R11, R64, R19.reuse, RZ ;  /* 0x00000013400bc224 */ /* 0x082fe200078e02ff */
[----:B------:R-:W-:Y:S01]  /*4940*/  @!P5 STG.E.U8 desc[UR38][R4.64+0x11], R65 ;  /* 0x000011410400d986 */ /* 0x000fe2000c101126 */
[----:B------:R-:W-:Y:S01]  /*4950*/  ISETP.LT.OR P5, PT, R3, 0x1, !P2 ;  /* 0x000000010300780c */ /* 0x000fe200057a1670 */
[-C--:B------:R-:W-:Y:S01]  /*4960*/  @!P1 IMAD R67, R67, R19.reuse, RZ ;  /* 0x0000001343439224 */ /* 0x080fe200078e02ff */
[C---:B------:R-:W-:Y:S01]  /*4970*/  ISETP.LT.OR P2, PT, R3.reuse, 0x9, !P2 ;  /* 0x000000090300780c */ /* 0x040fe20005741670 */
[----:B------:R-:W-:Y:S01]  /*4980*/  @!P4 STG.E.U8 desc[UR38][R4.64+0x10], R11 ;  /* 0x0000100b0400c986 */ /* 0x000fe2000c101126 */
[----:B------:R-:W-:Y:S01]  /*4990*/  ISETP.LT.OR P4, PT, R3, 0x1, !P3 ;  /* 0x000000010300780c */ /* 0x000fe20005f81670 */
[----:B0-----:R-:W-:Y:S02]  /*49a0*/  @!P0 IMAD R9, R66, R19, RZ ;  /* 0x0000001342098224 */ /* 0x001fe400078e02ff */
[----:B------:R-:W-:Y:S01]  /*49b0*/  @!P1 STG.E.U8 desc[UR38][R6.64+0x11], R67 ;  /* 0x0000114306009986 */ /* 0x000fe2000c101126 */
[----:B------:R-:W-:-:S03]  /*49c0*/  ISETP.GE.AND P1, PT, R12, 0x22, PT ;  /* 0x000000220c00780c */ /* 0x000fc60003f26270 */
[----:B------:R0:W-:Y:S01]  /*49d0*/  @!P0 STG.E.U8 desc[UR38][R6.64+0x10], R9 ;  /* 0x0000100906008986 */ /* 0x0001e2000c101126 */
[----:B------:R-:W-:Y:S01]  /*49e0*/  ISETP.LT.OR P0, PT, R3, 0x9, !P3 ;  /* 0x000000090300780c */ /* 0x000fe20005f01670 */
[-C--:B------:R-:W-:Y:S01]  /*49f0*/  @!P5 IMAD R69, R69, R19.reuse, RZ ;  /* 0x000000134545d224 */ /* 0x080fe200078e02ff */
[----:B------:R-:W-:Y:S01]  /*4a00*/  ISETP.GE.AND P3, PT, R12, 0x21, PT ;  /* 0x000000210c00780c */ /* 0x000fe20003f66270 */
[-C--:B------:R-:W-:Y:S02]  /*4a10*/  @!P2 IMAD R71, R71, R19.reuse, RZ ;  /* 0x000000134747a224 */ /* 0x080fe400078e02ff */
[----:B------:R-:W-:Y:S01]  /*4a20*/  @!P4 IMAD R13, R68, R19, RZ ;  /* 0x00000013440dc224 */ /* 0x000fe200078e02ff */
[----:B------:R-:W-:Y:S01]  /*4a30*/  @!P5 STG.E.U8 desc[UR38][R4.64+0x19], R69 ;  /* 0x000019450400d986 */ /* 0x000fe2000c101126 */
[C---:B------:R-:W-:Y:S02]  /*4a40*/  ISETP.LT.OR P5, PT, R3.reuse, 0x1, !P1 ;  /* 0x000000010300780c */ /* 0x040fe40004fa1670 */
[C---:B------:R-:W-:Y:S01]  /*4a50*/  ISETP.LT.OR P1, PT, R3.reuse, 0x9, !P1 ;  /* 0x000000090300780c */ /* 0x040fe20004f21670 */
[----:B------:R-:W-:Y:S01]  /*4a60*/  @!P4 STG.E.U8 desc[UR38][R4.64+0x18], R13 ;  /* 0x0000180d0400c986 */ /* 0x000fe2000c101126 */
[----:B------:R-:W-:-:S02]  /*4a70*/  ISETP.LT.OR P4, PT, R3, 0x1, !P3 ;  /* 0x000000010300780c */ /* 0x000fc40005f81670 */
[----:B0-----:R-:W-:Y:S01]  /*4a80*/  @!P0 IMAD R9, R70, R19, RZ ;  /* 0x0000001346098224 */ /* 0x001fe200078e02ff */
        /* <DEDUP_REMOVED lines=41> */
[-C--:B0-----:R-:W-:Y:S01]  /*4d20*/  @!P0 IMAD R9, R50, R19.reuse, RZ ;  /* 0x0000001332098224 */ /* 0x081fe200078e02ff */
[----:B------:R-:W-:Y:S01]  /*4d30*/  @!P1 STG.E.U8 desc[UR38][R6.64+0x31], R51 ;  /* 0x0000313306009986 */ /* 0x000fe2000c101126 */
[----:B------:R-:W-:Y:S02]  /*4d40*/  ISETP.LT.OR P2, PT, R3, 0x9, !P2 ;  /* 0x000000090300780c */ /* 0x000fe40005741670 */
[C---:B------:R-:W-:Y:S01]  /*4d50*/  ISETP.GE.AND P1, PT, R12.reuse, 0x42, PT ;  /* 0x000000420c00780c */ /* 0x040fe20003f26270 */
[----:B------:R0:W-:Y:S01]  /*4d60*/  @!P0 STG.E.U8 desc[UR38][R6.64+0x30], R9 ;  /* 0x0000300906008986 */ /* 0x0001e2000c101126 */
[----:B------:R-:W-:Y:S01]  /*4d70*/  ISETP.GE.AND P0, PT, R12, 0x41, PT ;  /* 0x000000410c00780c */ /* 0x000fe20003f06270 */
[----:B------:R-:W-:-:S04]  /*4d80*/  @!P5 IMAD R13, R52, R19, RZ ;  /* 0x00000013340dd224 */ /* 0x000fc800078e02ff */
[-C--:B------:R-:W-:Y:S01]  /*4d90*/  @!P4 IMAD R53, R53, R19.reuse, RZ ;  /* 0x000000133535c224 */ /* 0x080fe200078e02ff */
[----:B------:R-:W-:Y:S01]  /*4da0*/  @!P5 STG.E.U8 desc[UR38][R4.64+0x38], R13 ;  /* 0x0000380d0400d986 */ /* 0x000fe2000c101126 */
[----:B------:R-:W-:Y:S02]  /*4db0*/  ISETP.LT.OR P5, PT, R3, 0x1, !P1 ;  /* 0x000000010300780c */ /* 0x000fe40004fa1670 */
[-C--:B------:R-:W-:Y:S01]  /*4dc0*/  @!P2 IMAD R55, R55, R19.reuse, RZ ;  /* 0x000000133737a224 */ /* 0x080fe200078e02ff */
[----:B------:R-:W-:Y:S01]  /*4dd0*/  @!P4 STG.E.U8 desc[UR38][R4.64+0x39], R53 ;  /* 0x000039350400c986 */ /* 0x000fe2000c101126 */
[C---:B------:R-:W-:Y:S01]  /*4de0*/  ISETP.LT.OR P4, PT, R3.reuse, 0x1, !P0 ;  /* 0x000000010300780c */ /* 0x040fe20004781670 */
[----:B0-----:R-:W-:Y:S01]  /*4df0*/  @!P3 IMAD R9, R54, R19, RZ ;  /* 0x000000133609b224 */ /* 0x001fe200078e02ff */
[C---:B------:R-:W-:Y:S01]  /*4e00*/  ISETP.LT.OR P0, PT, R3.reuse, 0x9, !P0 ;  /* 0x000000090300780c */ /* 0x040fe20004701670 */
[----:B------:R-:W-:Y:S01]  /*4e10*/  @!P2 STG.E.U8 desc[UR38][R6.64+0x39], R55 ;  /* 0x000039370600a986 */ /* 0x000fe2000c101126 */
[----:B------:R-:W-:-:S02]  /*4e20*/  ISETP.LT.OR P1, PT, R3, 0x9, !P1 ;  /* 0x000000090300780c */ /* 0x000fc40004f21670 */
        /* <DEDUP_REMOVED lines=39> */
[----:B------:R-:W-:Y:S01]  /*50a0*/  ISETP.LT.OR P3, PT, R3, 0x9, !P3 ;  /* 0x000000090300780c */ /* 0x000fe20005f61670 */
[----:B------:R-:W-:Y:S01]  /*50b0*/  @!P1 STG.E.U8 desc[UR38][R6.64+0x51], R35 ;  /* 0x0000512306009986 */ /* 0x000fe2000c101126 */
[----:B------:R-:W-:-:S02]  /*50c0*/  ISETP.GE.AND P1, PT, R12, 0x61, PT ;  /* 0x000000610c00780c */ /* 0x000fc40003f26270 */
[----:B------:R-:W-:Y:S01]  /*50d0*/  ISETP.LT.OR P2, PT, R3, 0x9, !P2 ;  /* 0x000000090300780c */ /* 0x000fe20005741670 */
[----:B------:R0:W-:Y:S01]  /*50e0*/  @!P0 STG.E.U8 desc[UR38][R6.64+0x50], R9 ;  /* 0x0000500906008986 */ /* 0x0001e2000c101126 */
[----:B------:R-:W-:Y:S01]  /*50f0*/  ISETP.GE.AND P0, PT, R12, 0x62, PT ;  /* 0x000000620c00780c */ /* 0x000fe20003f06270 */
[----:B------:R-:W-:-:S04]  /*5100*/  @!P5 IMAD R37, R37, R19, RZ ;  /* 0x000000132525d224 */ /* 0x000fc800078e02ff */
[-C--:B------:R-:W-:Y:S01]  /*5110*/  @!P4 IMAD R13, R36, R19.reuse, RZ ;  /* 0x00000013240dc224 */ /* 0x080fe200078e02ff */
[----:B------:R-:W-:Y:S01]  /*5120*/  @!P5 STG.E.U8 desc[UR38][R4.64+0x59], R37 ;  /* 0x000059250400d986 */ /* 0x000fe2000c101126 */
[C---:B------:R-:W-:Y:S02]  /*5130*/  ISETP.LT.OR P5, PT, R3.reuse, 0x1, !P0 ;  /* 0x000000010300780c */ /* 0x040fe400047a1670 */
[C---:B------:R-:W-:Y:S01]  /*5140*/  ISETP.LT.OR P0, PT, R3.reuse, 0x9, !P0 ;  /* 0x000000090300780c */ /* 0x040fe20004701670 */
[----:B------:R-:W-:Y:S01]  /*5150*/  @!P4 STG.E.U8 desc[UR38][R4.64+0x58], R13 ;  /* 0x0000580d0400c986 */ /* 0x000fe2000c101126 */
[C---:B------:R-:W-:Y:S01]  /*5160*/  ISETP.LT.OR P4, PT, R3.reuse, 0x1, !P1 ;  /* 0x000000010300780c */ /* 0x040fe20004f81670 */
[-C--:B0-----:R-:W-:Y:S01]  /*5170*/  @!P3 IMAD R9, R38, R19.reuse, RZ ;  /* 0x000000132609b224 */ /* 0x081fe200078e02ff */
[----:B------:R-:W-:Y:S01]  /*5180*/  ISETP.LT.OR P1, PT, R3, 0x9, !P1 ;  /* 0x000000090300780c */ /* 0x000fe20004f21670 */
[----:B------:R-:W-:-:S03]  /*5190*/  @!P2 IMAD R39, R39, R19, RZ ;  /* 0x000000132727a224 */ /* 0x000fc600078e02ff */
[----:B------:R0:W-:Y:S01]  /*51a0*/  @!P3 STG.E.U8 desc[UR38][R6.64+0x58], R9 ;  /* 0x000058090600b986 */ /* 0x0001e2000c101126 */
[C---:B------:R-:W-:Y:S02]  /*51b0*/  ISETP.GE.AND P3, PT, R12.reuse, 0x6a, PT ;  /* 0x0000006a0c00780c */ /* 0x040fe40003f66270 */
[-C--:B------:R-:W-:Y:S01]  /*51c0*/  @!P5 IMAD R25, R25, R19.reuse, RZ ;  /* 0x000000131919d224 */ /* 0x080fe200078e02ff */
[----:B------:R-:W-:Y:S01]  /*51d0*/  @!P2 STG.E.U8 desc[UR38][R6.64+0x59], R39 ;  /* 0x000059270600a986 */ /* 0x000fe2000c101126 */
[----:B------:R-:W-:Y:S01]  /*51e0*/  ISETP.GE.AND P2, PT, R12, 0x69, PT ;  /* 0x000000690c00780c */ /* 0x000fe20003f46270 */
[-C--:B------:R-:W-:Y:S02]  /*51f0*/  @!P0 IMAD R27, R27, R19.reuse, RZ ;  /* 0x000000131b1b8224 */ /* 0x080fe400078e02ff */
[----:B------:R-:W-:Y:S01]  /*5200*/  @!P4 IMAD R11, R24, R19, RZ ;  /* 0x00000013180bc224 */ /* 0x000fe200078e02ff */
[----:B------:R-:W-:Y:S01]  /*5210*/  @!P5 STG.E.U8 desc[UR38][R4.64+0x61], R25 ;  /* 0x000061190400d986 */ /* 0x000fe2000c101126 */
[----:B------:R-:W-:-:S02]  /*5220*/  ISETP.LT.OR P5, PT, R3, 0x1, !P3 ;  /* 0x000000010300780c */ /* 0x000fc40005fa1670 */
[C---:B------:R-:W-:Y:S01]  /*5230*/  ISETP.LT.OR P3, PT, R3.reuse, 0x9, !P3 ;  /* 0x000000090300780c */ /* 0x040fe20005f61670 */
[----:B------:R1:W-:Y:S01]  /*5240*/  @!P4 STG.E.U8 desc[UR38][R4.64+0x60], R11 ;  /* 0x0000600b0400c986 */ /* 0x0003e2000c101126 */
[C---:B------:R-:W-:Y:S02]  /*5250*/  ISETP.LT.OR P4, PT, R3.reuse, 0x1, !P2 ;  /* 0x000000010300780c */ /* 0x040fe40005781670 */
[----:B------:R-:W-:Y:S01]  /*5260*/  ISETP.LT.OR P2, PT, R3, 0x9, !P2 ;  /* 0x000000090300780c */ /* 0x000fe20005741670 */
[-C--:B------:R-:W-:Y:S01]  /*5270*/  @!P1 IMAD R3, R26, R19.reuse, RZ ;  /* 0x000000131a039224 */ /* 0x080fe200078e02ff */
[----:B------:R2:W-:Y:S04]  /*5280*/  @!P0 STG.E.U8 desc[UR38][R6.64+0x61], R27 ;  /* 0x0000611b06008986 */ /* 0x0005e8000c101126 */
[----:B------:R2:W-:Y:S01]  /*5290*/  @!P1 STG.E.U8 desc[UR38][R6.64+0x60], R3 ;  /* 0x0000600306009986 */ /* 0x0005e2000c101126 */
[----:B------:R-:W-:-:S02]  /*52a0*/  @!P5 IMAD R29, R29, R19, RZ ;  /* 0x000000131d1dd224 */ /* 0x000fc400078e02ff */
[-C--:B------:R-:W-:Y:S02]  /*52b0*/  @!P3 IMAD R31, R31, R19.reuse, RZ ;  /* 0x000000131f1fb224 */ /* 0x080fe400078e02ff */
[-C--:B0-----:R-:W-:Y:S01]  /*52c0*/  @!P4 IMAD R9, R28, R19.reuse, RZ ;  /* 0x000000131c09c224 */ /* 0x081fe200078e02ff */
[----:B------:R2:W-:Y:S01]  /*52d0*/  @!P5 STG.E.U8 desc[UR38][R4.64+0x69], R29 ;  /* 0x0000691d0400d986 */ /* 0x0005e2000c101126 */
[----:B-1----:R-:W-:-:S03]  /*52e0*/  @!P2 IMAD R11, R30, R19, RZ ;  /* 0x000000131e0ba224 */ /* 0x002fc600078e02ff */
[----:B------:R2:W-:Y:S04]  /*52f0*/  @!P4 STG.E.U8 desc[UR38][R4.64+0x68], R9 ;  /* 0x000068090400c986 */ /* 0x0005e8000c101126 */
[----:B------:R2:W-:Y:S04]  /*5300*/  @!P2 STG.E.U8 desc[UR38][R6.64+0x68], R11 ;  /* 0x0000680b0600a986 */ /* 0x0005e8000c101126 */
[----:B------:R2:W-:Y:S02]  /*5310*/  @!P3 STG.E.U8 desc[UR38][R6.64+0x69], R31 ;  /* 0x0000691f0600b986 */ /* 0x0005e4000c101126 */
.L_x_143:
[----:B------:R-:W-:Y:S05]  /*5320*/  BSYNC B0 ;  /* 0x0000000000007941 */ /* 0x000fea0003800000 */
.L_x_29:
[----:B------:R-:W-:Y:S01]  /*5330*/  IADD3 R16, P0, R16, UR36, RZ ;  /* 0x0000002410107c10 */ /* 0x000fe2000ff1e0ff */
[----:B------:R-:W-:Y:S01]  /*5340*/  ULDC.64 UR4, c[0x0][0x650] ;  /* 0x0001940000047ab9 */ /* 0x000fe20000000a00 */
[----:B--2---:R-:W-:Y:S01]  /*5350*/  PRMT R3, RZ, 0x7610, R3 ;  /* 0x00007610ff037816 */ /* 0x004fe20000000003 */
[----:B------:R-:W-:Y:S01]  /*5360*/  IMAD.MOV.U32 R90, RZ, RZ, -0x1 ;  /* 0xffffffffff5a7424 */ /* 0x000fe200078e00ff */
[----:B------:R-:W-:Y:S01]  /*5370*/  IADD3.X R17, R17, UR42, RZ, P0, !PT ;  /* 0x0000002a11117c10 */ /* 0x000fe200087fe4ff */
[----:B------:R-:W-:Y:S01]  /*5380*/  IMAD.MOV.U32 R88, RZ, RZ, -0x1 ;  /* 0xffffffffff587424 */ /* 0x000fe200078e00ff */
[----:B------:R-:W-:-:S04]  /*5390*/  ISETP.GE.U32.AND P0, PT, R16, UR4, PT ;  /* 0x0000000410007c0c */ /* 0x000fc8000bf06070 */
[----:B------:R-:W-:-:S13]  /*53a0*/  ISETP.GE.U32.AND.EX P0, PT, R17, UR5, PT, P0 ;  /* 0x0000000511007c0c */ /* 0x000fda000bf06100 */
[----:B------:R-:W-:Y:S05]  /*53b0*/  @P0 BRA `(.L_x_144) ;  /* 0x0000000400500947 */ /* 0x000fea0003800000 */
[----:B------:R-:W2:Y:S01]  /*53c0*/  LDC.64 R10, c[0x0][0x628] ;  /* 0x00018a00ff0a7b82 */ /* 0x000ea20000000a00 */
[----:B------:R-:W0:Y:S01]  /*53d0*/  S2R R20, SR_CTAID.X ;  /* 0x0000000000147919 */ /* 0x000e220000002500 */
[----:B------:R-:W-:Y:S02]  /*53e0*/  IMAD.MOV.U32 R8, RZ, RZ, R16 ;  /* 0x000000ffff087224 */ /* 0x000fe400078e0010 */
[----:B------:R-:W-:Y:S01]  /*53f0*/  IMAD.MOV.U32 R9, RZ, RZ, R17 ;  /* 0x000000ffff097224 */ /* 0x000fe200078e0011 */
[----:B------:R-:W0:Y:S03]  /*5400*/  S2R R21, SR_CTAID.Y ;  /* 0x0000000000157919 */ /* 0x000e260000002600 */
[----:B------:R-:W0:Y:S08]  /*5410*/  LDC R0, c[0x0][0x630] ;  /* 0x00018c00ff007b82 */ /* 0x000e300000000800 */
[----:B------:R-:W0:Y:S01]  /*5420*/  LDC.64 R14, c[0x0][0x620] ;  /* 0x00018800ff0e7b82 */ /* 0x000e220000000a00 */
[----:B--2---:R-:W-:-:S04]  /*5430*/  ISETP.NE.U32.AND P0, PT, R10, RZ, PT ;  /* 0x000000ff0a00720c */ /* 0x004fc80003f05070 */
[----:B------:R-:W-:-:S13]  /*5440*/  ISETP.NE.AND.EX P0, PT, R11, RZ, PT, P0 ;  /* 0x000000ff0b00720c */ /* 0x000fda0003f05300 */
[----:B0-----:R-:W-:Y:S05]  /*5450*/  @!P0 BRA `(.L_x_145) ;  /* 0x0000000000288947 */ /* 0x001fea0003800000 */
[----:B------:R-:W0:Y:S02]  /*5460*/  LDC R3, c[0x0][0x634] ;  /* 0x00018d00ff037b82 */ /* 0x000e240000000800 */
[----:B0-----:R-:W-:-:S05]  /*5470*/  IADD3 R3, P0, R16, R3, RZ ;  /* 0x0000000310037210 */ /* 0x001fca0007f1e0ff */
[----:B------:R-:W-:-:S04]  /*5480*/  IMAD.X R13, RZ, RZ, R17, P0 ;  /* 0x000000ffff0d7224 */ /* 0x000fc800000e0611 */
[----:B------:R-:W-:-:S04]  /*5490*/  IMAD.WIDE.U32 R4, R13, R10, RZ ;  /* 0x0000000a0d047225 */ /* 0x000fc800078e00ff */
[----:B-1-34-:R-:W-:-:S04]  /*54a0*/  IMAD.WIDE.U32 R6, P0, R3, R11, R4 ;  /* 0x0000000b03067225 */ /* 0x01afc80007800004 */
[----:B------:R-:W-:-:S04]  /*54b0*/  IMAD.WIDE.U32 R4, R3, R10, RZ ;  /* 0x0000000a03047225 */ /* 0x000fc800078e00ff */
[----:B------:R-:W-:Y:S01]  /*54c0*/  IMAD.X R9, RZ, RZ, RZ, P0 ;  /* 0x000000ffff097224 */ /* 0x000fe200000e06ff */
[----:B------:R-:W-:Y:S01]  /*54d0*/  IADD3 RZ, P0, R5, R6, RZ ;  /* 0x0000000605ff7210 */ /* 0x000fe20007f1e0ff */
[----:B------:R-:W-:-:S04]  /*54e0*/  IMAD.MOV.U32 R8, RZ, RZ, R7 ;  /* 0x000000ffff087224 */ /* 0x000fc800078e0007 */
[----:B------:R-:W-:-:S08]  /*54f0*/  IMAD.WIDE.U32.X R8, R13, R11, R8, P0 ;  /* 0x0000000b0d087225 */ /* 0x000fd000000e0408 */
.L_x_145:
[----:B------:R-:W0:Y:S01]  /*5500*/  LDC.64 R28, c[0x0][0x640] ;  /* 0x00019000ff1c7b82 */ /* 0x000e220000000a00 */
[-CC-:B------:R-:W-:Y:S01]  /*5510*/  SHF.R.U64 R88, R8, R0.reuse, R9.reuse ;  /* 0x0000000008587219 */ /* 0x180fe20000001209 */
[----:B------:R-:W-:Y:S01]  /*5520*/  ULDC UR4, c[0x0][0x150] ;  /* 0x0000540000047ab9 */ /* 0x000fe20000000800 */
[----:B------:R-:W-:Y:S02]  /*5530*/  SHF.R.U32.HI R0, RZ, R0, R9 ;  /* 0x00000000ff007219 */ /* 0x000fe40000011609 */
[----:B------:R-:W-:Y:S02]  /*5540*/  IADD3 R3, P0, RZ, -R88, RZ ;  /* 0x80000058ff037210 */ /* 0x000fe40007f1e0ff */
[----:B-1-34-:R-:W-:Y:S01]  /*5550*/  I2FP.F32.U32 R7, R20 ;  /* 0x0000001400077245 */ /* 0x01afe20000201000 */
[----:B------:R-:W1:Y:S02]  /*5560*/  LDC R6, c[0x0][0x618] ;  /* 0x00018600ff067b82 */ /* 0x000e640000000800 */
[----:B------:R-:W-:-:S02]  /*5570*/  IMAD.X R5, RZ, RZ, ~R0, P0 ;  /* 0x000000ffff057224 */ /* 0x000fc400000e0e00 */
[----:B------:R-:W-:Y:S01]  /*5580*/  FMUL R7, R7, UR4 ;  /* 0x0000000407077c20 */ /* 0x000fe20008400000 */
[----:B------:R-:W-:Y:S01]  /*5590*/  ULDC UR4, c[0x0][0x154] ;  /* 0x0000550000047ab9 */ /* 0x000fe20000000800 */
[-C--:B------:R-:W-:Y:S02]  /*55a0*/  IMAD R0, R5, R14.reuse, RZ ;  /* 0x0000000e05007224 */ /* 0x080fe400078e02ff */
[----:B------:R-:W2:Y:S01]  /*55b0*/  LDC R8, c[0x0][0x608] ;  /* 0x00018200ff087b82 */ /* 0x000ea20000000800 */
[C---:B------:R-:W-:Y:S01]  /*55c0*/  IMAD.WIDE.U32 R4, R3.reuse, R14, R16 ;  /* 0x0000000e03047225 */ /* 0x040fe200078e0010 */
[----:B------:R-:W3:Y:S03]  /*55d0*/  F2I.U32.TRUNC.NTZ R7, R7 ;  /* 0x0000000700077305 */ /* 0x000ee6000020f000 */
[----:B------:R-:W-:Y:S01]  /*55e0*/  IMAD R3, R3, R15, R0 ;  /* 0x0000000f03037224 */ /* 0x000fe200078e0200 */
[----:B------:R-:W-:-:S02]  /*55f0*/  I2FP.F32.U32 R0, R21 ;  /* 0x0000001500007245 */ /* 0x000fc40000201000 */
[----:B------:R-:W4:Y:S01]  /*5600*/  LDC R26, c[0x0][0x658] ;  /* 0x00019600ff1a7b82 */ /* 0x000f220000000800 */
[----:B------:R-:W-:Y:S01]  /*5610*/  IMAD.IADD R3, R5, 0x1, R3 ;  /* 0x0000000105037824 */ /* 0x000fe200078e0203 */
[----:B0-----:R-:W-:Y:S01]  /*5620*/  ISETP.NE.U32.AND P0, PT, R28, RZ, PT ;  /* 0x000000ff1c00720c */ /* 0x001fe20003f05070 */
[----:B------:R-:W-:-:S03]  /*5630*/  FMUL R0, R0, UR4 ;  /* 0x0000000400007c20 */ /* 0x000fc60008400000 */
[----:B------:R-:W-:Y:S01]  /*5640*/  ISETP.NE.AND.EX P0, PT, R29, RZ, PT, P0 ;  /* 0x000000ff1d00720c */ /* 0x000fe20003f05300 */
[----:B------:R0:W0:Y:S01]  /*5650*/  F2I.U32.TRUNC.NTZ R14, R0 ;  /* 0x00000000000e7305 */ /* 0x000022000020f000 */
[----:B------:R-:W0:Y:S01]  /*5660*/  LDC R9, c[0x0][0x144] ;  /* 0x00005100ff097b82 */ /* 0x000e220000000800 */
[-C--:B-1----:R-:W-:Y:S01]  /*5670*/  SHF.R.U64 R10, R4, R6.reuse, R3 ;  /* 0x00000006040a7219 */ /* 0x082fe20000001203 */
[----:B---3--:R-:W-:Y:S01]  /*5680*/  IMAD.MOV R7, RZ, RZ, -R7 ;  /* 0x000000ffff077224 */ /* 0x008fe200078e0a07 */
[----:B------:R-:W-:-:S05]  /*5690*/  SHF.R.U32.HI R3, RZ, R6, R3 ;  /* 0x00000006ff037219 */ /* 0x000fca0000011603 */
[----:B------:R-:W1:Y:S01]  /*56a0*/  LDC R24, c[0x0][0x148] ;  /* 0x00005200ff187b82 */ /* 0x000e620000000800 */
[-CC-:B--2---:R-:W-:Y:S02]  /*56b0*/  SHF.R.U64 R12, R10, R8.reuse, R3.reuse ;  /* 0x000000080a0c7219 */ /* 0x184fe40000001203 */
[----:B------:R-:W-:-:S05]  /*56c0*/  SHF.R.U32.HI R3, RZ, R8, R3 ;  /* 0x00000008ff037219 */ /* 0x000fca0000011603 */
[----:B------:R-:W2:Y:S01]  /*56d0*/  LDC R15, c[0x0][0x600] ;  /* 0x00018000ff0f7b82 */ /* 0x000ea20000000800 */
[-CC-:B----4-:R-:W-:Y:S02]  /*56e0*/  SHF.R.U64 R13, R12, R26.reuse, R3.reuse ;  /* 0x0000001a0c0d7219 */ /* 0x190fe40000001203 */
[----:B------:R-:W-:-:S03]  /*56f0*/  SHF.R.U32.HI R5, RZ, R26, R3 ;  /* 0x0000001aff057219 */ /* 0x000fc60000011603 */
[----:B------:R-:W-:Y:S02]  /*5700*/  IMAD.MOV.U32 R4, RZ, RZ, R13 ;  /* 0x000000ffff047224 */ /* 0x000fe400078e000d */
[----:B------:R-:W3:Y:S01]  /*5710*/  LDC R27, c[0x0][0x648] ;  /* 0x00019200ff1b7b82 */ /* 0x000ee20000000800 */
[----:B0-----:R-:W-:-:S07]  /*5720*/  IMAD R25, R9, R7, R20 ;  /* 0x0000000709197224 */ /* 0x001fce00078e0214 */
[----:B------:R-:W0:Y:S08]  /*5730*/  LDC R30, c[0x0][0x638] ;  /* 0x00018e00ff1e7b82 */ /* 0x000e300000000800 */
[----:B------:R-:W4:Y:S01]  /*5740*/  LDC R31, c[0x0][0x610] ;  /* 0x00018400ff1f7b82 */ /* 0x000f220000000800 */
[----:B-1----:R-:W-:Y:S05]  /*5750*/  @!P0 BRA `(.L_x_146) ;  /* 0x0000000000288947 */ /* 0x002fea0003800000 */
        /* <DEDUP_REMOVED lines=10> */
.L_x_146:
[----:B------:R-:W-:Y:S01]  /*5800*/  ISETP.NE.AND P0, PT, R2, 0x1, PT ;  /* 0x000000010200780c */ /* 0x000fe20003f05270 */
[----:B------:R-:W-:Y:S01]  /*5810*/  IMAD.MOV R14, RZ, RZ, -R14 ;  /* 0x000000ffff0e7224 */ /* 0x000fe200078e0a0e */
[----:B---3--:R-:W-:Y:S01]  /*5820*/  SHF.R.U64 R0, R4, R27, R5 ;  /* 0x0000001b04007219 */ /* 0x008fe20000001205 */
[----:B--2---:R-:W-:Y:S01]  /*5830*/  VIADD R5, R15, 0xffffffff ;  /* 0xffffffff0f057836 */ /* 0x004fe20000000000 */
[----:B------:R-:W-:-:S03]  /*5840*/  LOP3.LUT R3, R12, R85, RZ, 0xc0, !PT ;  /* 0x000000550c037212 */ /* 0x000fc600078ec0ff */
[----:B------:R-:W-:Y:S01]  /*5850*/  IMAD.MOV R4, RZ, RZ, -R0 ;  /* 0x000000ffff047224 */ /* 0x000fe200078e0a00 */
[----:B------:R-:W-:Y:S01]  /*5860*/  LOP3.LUT R10, R10, R5, RZ, 0xc0, !PT ;  /* 0x000000050a0a7212 */ /* 0x000fe200078ec0ff */
[----:B------:R-:W-:Y:S02]  /*5870*/  IMAD R0, R82, R0, R3 ;  /* 0x0000000052007224 */ /* 0x000fe400078e0203 */
[----:B0-----:R-:W-:Y:S02]  /*5880*/  IMAD R3, R4, R30, R13 ;  /* 0x0000001e04037224 */ /* 0x001fe400078e020d */
[----:B------:R-:W-:Y:S02]  /*5890*/  @P0 IMAD R25, R24, R14, R21 ;  /* 0x0000000e18190224 */ /* 0x000fe400078e0215 */
[----:B------:R-:W-:Y:S02]  /*58a0*/  IMAD R5, R3, R15, R10 ;  /* 0x0000000f03057224 */ /* 0x000fe400078e020a */
[----:B----4-:R-:W-:-:S02]  /*58b0*/  IMAD R0, R0, R31, R25 ;  /* 0x0000001f00007224 */ /* 0x010fc400078e0219 */
[----:B------:R-:W-:-:S03]  /*58c0*/  IMAD.MOV.U32 R4, RZ, RZ, 0x1 ;  /* 0x00000001ff047424 */ /* 0x000fc600078e00ff */
[----:B------:R-:W-:Y:S02]  /*58d0*/  SEL R90, R5, R0, !P0 ;  /* 0x00000000055a7207 */ /* 0x000fe40004000000 */
[----:B------:R-:W-:Y:S02]  /*58e0*/  PRMT R3, R4, 0x7610, R3 ;  /* 0x0000761004037816 */ /* 0x000fe40000000003 */
[----:B------:R-:W-:-:S07]  /*58f0*/  SEL R0, R0, R5, !P0 ;  /* 0x0000000500007207 */ /* 0x000fce0004000000 */
.L_x_144:
[----:B------:R-:W-:Y:S01]  /*5900*/  LOP3.LUT P0, RZ, R3, 0xff, RZ, 0xc0, !PT ;  /* 0x000000ff03ff7812 */ /* 0x000fe2000780c0ff */
[----:B------:R-:W-:-:S12]  /*5910*/  IMAD.MOV.U32 R89, RZ, RZ, R0 ;  /* 0x000000ffff597224 */ /* 0x000fd800078e0000 */
[----:B------:R-:W-:Y:S05]  /*5920*/  @P0 BRA `(.L_x_147) ;  /* 0xffffffb800e80947 */ /* 0x000fea000383ffff */
[----:B------:R-:W-:Y:S05]  /*5930*/  EXIT ;  /* 0x000000000000794d */ /* 0x000fea0003800000 */
.L_x_4:
        /* <DEDUP_REMOVED lines=26> */
.L_x_149:
[--C-:B------:R-:W-:Y:S01]  /*5ae0*/  SHF.R.U64 R14, R12, R20, R13.reuse ;  /* 0x000000140c0e7219 */ /* 0x100fe2000000120d */
[----:B------:R-:W0:Y:S01]  /*5af0*/  LDC R24, c[0x0][0x618] ;  /* 0x00018600ff187b82 */ /* 0x000e220000000800 */
[----:B------:R-:W-:Y:S01]  /*5b00*/  I2FP.F32.U32 R8, R6 ;  /* 0x0000000600087245 */ /* 0x000fe20000201000 */
[----:B------:R-:W-:Y:S01]  /*5b10*/  ULDC UR4, c[0x0][0x150] ;  /* 0x0000540000047ab9 */ /* 0x000fe20000000800 */
[----:B------:R-:W-:Y:S02]  /*5b20*/  SHF.R.U32.HI R7, RZ, R20, R13 ;  /* 0x00000014ff077219 */ /* 0x000fe4000001160d */
[----:B------:R-:W-:Y:S01]  /*5b30*/  IADD3 R11, P0, RZ, -R14, RZ ;  /* 0x8000000eff0b7210 */ /* 0x000fe20007f1e0ff */
[----:B------:R-:W-:Y:S01]  /*5b40*/  FMUL R13, R8, UR4 ;  /* 0x00000004080d7c20 */ /* 0x000fe20008400000 */
[----:B------:R-:W-:Y:S01]  /*5b50*/  ULDC UR4, c[0x0][0x154] ;  /* 0x0000550000047ab9 */ /* 0x000fe20000000800 */
[----:B------:R-:W1:Y:S02]  /*5b60*/  LDC.64 R26, c[0x0][0x640] ;  /* 0x00019000ff1a7b82 */ /* 0x000e640000000a00 */
[----:B------:R-:W-:-:S02]  /*5b70*/  IMAD.X R7, RZ, RZ, ~R7, P0 ;  /* 0x000000ffff077224 */ /* 0x000fc400000e0e07 */
[----:B------:R-:W2:Y:S01]  /*5b80*/  F2I.U32.TRUNC.NTZ R13, R13 ;  /* 0x0000000d000d7305 */ /* 0x000ea2000020f000 */
[----:B------:R-:W-:-:S03]  /*5b90*/  IMAD.WIDE.U32 R8, R11, R22, R16 ;  /* 0x000000160b087225 */ /* 0x000fc600078e0010 */
[----:B------:R-:W3:Y:S01]  /*5ba0*/  LDC R15, c[0x0][0x144] ;  /* 0x00005100ff0f7b82 */ /* 0x000ee20000000800 */
[----:B------:R-:W-:-:S04]  /*5bb0*/  IMAD R10, R7, R22, RZ ;  /* 0x00000016070a7224 */ /* 0x000fc800078e02ff */
[----:B------:R-:W-:Y:S02]  /*5bc0*/  IMAD R7, R11, R23, R10 ;  /* 0x000000170b077224 */ /* 0x000fe400078e020a */
[----:B------:R-:W-:Y:S01]  /*5bd0*/  IMAD.MOV.U32 R10, RZ, RZ, -0x1 ;  /* 0xffffffffff0a7424 */ /* 0x000fe200078e00ff */
[----:B------:R-:W4:Y:S01]  /*5be0*/  LDC R20, c[0x0][0x608] ;  /* 0x00018200ff147b82 */ /* 0x000f220000000800 */
[----:B------:R-:W-:Y:S01]  /*5bf0*/  IMAD.IADD R7, R9, 0x1, R7 ;  /* 0x0000000109077824 */ /* 0x000fe200078e0207 */
[----:B------:R-:W-:-:S04]  /*5c00*/  I2FP.F32.U32 R9, R5 ;  /* 0x0000000500097245 */ /* 0x000fc80000201000 */
[-C--:B0-----:R-:W-:Y:S01]  /*5c10*/  SHF.R.U64 R12, R8, R24.reuse, R7 ;  /* 0x00000018080c7219 */ /* 0x081fe20000001207 */
[----:B--2---:R-:W-:Y:S01]  /*5c20*/  IMAD.MOV R8, RZ, RZ, -R13 ;  /* 0x000000ffff087224 */ /* 0x004fe200078e0a0d */
[----:B------:R-:W0:Y:S01]  /*5c30*/  LDC R11, c[0x0][0x658] ;  /* 0x00019600ff0b7b82 */ /* 0x000e220000000800 */
[----:B-1----:R-:W-:Y:S01]  /*5c40*/  ISETP.NE.U32.AND P0, PT, R26, RZ, PT ;  /* 0x000000ff1a00720c */ /* 0x002fe20003f05070 */
[----:B------:R-:W-:Y:S01]  /*5c50*/  FMUL R9, R9, UR4 ;  /* 0x0000000409097c20 */ /* 0x000fe20008400000 */
[----:B------:R-:W-:Y:S02]  /*5c60*/  SHF.R.U32.HI R7, RZ, R24, R7 ;  /* 0x00000018ff077219 */ /* 0x000fe40000011607 */
[----:B------:R-:W-:-:S03]  /*5c70*/  ISETP.NE.AND.EX P0, PT, R27, RZ, PT, P0 ;  /* 0x000000ff1b00720c */ /* 0x000fc60003f05300 */
[----:B------:R-:W1:Y:S01]  /*5c80*/  LDC R22, c[0x0][0x148] ;  /* 0x00005200ff167b82 */ /* 0x000e620000000800 */
[----:B---3--:R-:W-:Y:S02]  /*5c90*/  IMAD R23, R15, R8, R6 ;  /* 0x000000080f177224 */ /* 0x008fe400078e0206 */
[----:B------:R-:W-:-:S05]  /*5ca0*/  IMAD.MOV.U32 R8, RZ, RZ, 0x1 ;  /* 0x00000001ff087424 */ /* 0x000fca00078e00ff */
[----:B------:R-:W2:Y:S01]  /*5cb0*/  LDC R21, c[0x0][0x600] ;  /* 0x00018000ff157b82 */ /* 0x000ea20000000800 */
[-CC-:B----4-:R-:W-:Y:S02]  /*5cc0*/  SHF.R.U64 R15, R12, R20.reuse, R7.reuse ;  /* 0x000000140c0f7219 */ /* 0x190fe40000001207 */
[----:B------:R-:W-:Y:S02]  /*5cd0*/  SHF.R.U32.HI R6, RZ, R20, R7 ;  /* 0x00000014ff067219 */ /* 0x000fe40000011607 */
[----:B------:R3:W4:Y:S03]  /*5ce0*/  F2I.U32.TRUNC.NTZ R20, R9 ;  /* 0x0000000900147305 */ /* 0x000726000020f000 */
[----:B------:R-:W1:Y:S01]  /*5cf0*/  LDC R25, c[0x0][0x648] ;  /* 0x00019200ff197b82 */ /* 0x000e620000000800 */
[-C--:B0-----:R-:W-:Y:S02]  /*5d00*/  SHF.R.U64 R19, R15, R11.reuse, R6 ;  /* 0x0000000b0f137219 */ /* 0x081fe40000001206 */
[----:B------:R-:W-:-:S02]  /*5d10*/  SHF.L.U32 R10, R10, R11, RZ ;  /* 0x0000000b0a0a7219 */ /* 0x000fc400000006ff */
[-C--:B------:R-:W-:Y:S01]  /*5d20*/  SHF.R.U32.HI R7, RZ, R11.reuse, R6 ;  /* 0x0000000bff077219 */ /* 0x080fe20000011606 */
[----:B------:R-:W-:Y:S01]  /*5d30*/  IMAD.MOV.U32 R6, RZ, RZ, R19 ;  /* 0x000000ffff067224 */ /* 0x000fe200078e0013 */
[----:B------:R-:W-:Y:S01]  /*5d40*/  SHF.L.U32 R24, R8, R11, RZ ;  /* 0x0000000b08187219 */ /* 0x000fe200000006ff */
[----:B------:R-:W0:Y:S01]  /*5d50*/  LDC R28, c[0x0][0x638] ;  /* 0x00018e00ff1c7b82 */ /* 0x000e220000000800 */
[----:B------:R-:W-:-:S07]  /*5d60*/  LOP3.LUT R30, RZ, R10, RZ, 0x33, !PT ;  /* 0x0000000aff1e7212 */ /* 0x000fce00078e33ff */
[----:B------:R-:W0:Y:S01]  /*5d70*/  LDC R29, c[0x0][0x610] ;  /* 0x00018400ff1d7b82 */ /* 0x000e220000000800 */
[----:B---34-:R-:W-:Y:S05]  /*5d80*/  @!P0 BRA `(.L_x_150) ;  /* 0x0000000000288947 */ /* 0x018fea0003800000 */
[----:B------:R-:W3:Y:S02]  /*5d90*/  LDC R6, c[0x0][0x64c] ;  /* 0x00019300ff067b82 */ /* 0x000ee40000000800 */
[----:B---3--:R-:W-:-:S05]  /*5da0*/  IADD3 R11, P0, R19, R6, RZ ;  /* 0x00000006130b7210 */ /* 0x008fca0007f1e0ff */
        /* <DEDUP_REMOVED lines=8> */
.L_x_150:
[----:B------:R-:W-:Y:S01]  /*5e30*/  ISETP.NE.AND P0, PT, R2, 0x1, PT ;  /* 0x000000010200780c */ /* 0x000fe20003f05270 */
[----:B--2---:R-:W-:Y:S01]  /*5e40*/  VIADD R9, R21, 0xffffffff ;  /* 0xffffffff15097836 */ /* 0x004fe20000000000 */
[----:B-1----:R-:W-:Y:S01]  /*5e50*/  SHF.R.U64 R7, R6, R25, R7 ;  /* 0x0000001906077219 */ /* 0x002fe20000001207 */
[----:B------:R-:W-:Y:S01]  /*5e60*/  IMAD.MOV R20, RZ, RZ, -R20 ;  /* 0x000000ffff147224 */ /* 0x000fe200078e0a14 */
[----:B------:R-:W-:Y:S02]  /*5e70*/  LOP3.LUT R6, R15, R30, RZ, 0xc0, !PT ;  /* 0x0000001e0f067212 */ /* 0x000fe400078ec0ff */
[----:B------:R-:W-:Y:S01]  /*5e80*/  LOP3.LUT R12, R12, R9, RZ, 0xc0, !PT ;  /* 0x000000090c0c7212 */ /* 0x000fe200078ec0ff */
[----:B------:R-:W-:Y:S02]  /*5e90*/  IMAD.MOV R8, RZ, RZ, -R7 ;  /* 0x000000ffff087224 */ /* 0x000fe400078e0a07 */
[----:B------:R-:W-:Y:S02]  /*5ea0*/  IMAD R6, R24, R7, R6 ;  /* 0x0000000718067224 */ /* 0x000fe400078e0206 */
[----:B------:R-:W-:-:S02]  /*5eb0*/  IMAD.MOV.U32 R9, RZ, RZ, 0x1 ;  /* 0x00000001ff097424 */ /* 0x000fc400078e00ff */
[----:B------:R-:W-:Y:S02]  /*5ec0*/  @P0 IMAD R23, R22, R20, R5 ;  /* 0x0000001416170224 */ /* 0x000fe400078e0205 */
[----:B0-----:R-:W-:Y:S02]  /*5ed0*/  IMAD R5, R8, R28, R19 ;  /* 0x0000001c08057224 */ /* 0x001fe400078e0213 */
[----:B------:R-:W-:Y:S02]  /*5ee0*/  IMAD R19, R6, R29, R23 ;  /* 0x0000001d06137224 */ /* 0x000fe400078e0217 */
[----:B------:R-:W-:Y:S02]  /*5ef0*/  IMAD R6, R5, R21, R12 ;  /* 0x0000001505067224 */ /* 0x000fe400078e020c */
[----:B------:R-:W-:-:S03]  /*5f00*/  IMAD.MOV.U32 R8, RZ, RZ, R14 ;  /* 0x000000ffff087224 */ /* 0x000fc600078e000e */
[----:B------:R-:W-:Y:S02]  /*5f10*/  SEL R20, R6, R19, !P0 ;  /* 0x0000001306147207 */ /* 0x000fe40004000000 */
[----:B------:R-:W-:-:S07]  /*5f20*/  SEL R19, R19, R6, !P0 ;  /* 0x0000000613137207 */ /* 0x000fce0004000000 */
.L_x_148:
[----:B------:R-:W-:-:S08]  /*5f30*/  NOP ;  /* 0x0000000000007918 */ /* 0x000fd00000000000 */
[----:B------:R-:W0:-:S00]  /*5f40*/  USETMAXREG.DEALLOC.CTAPOOL 0x28 ;  /* 0x00000028000079c8 */ /* 0x000e0000080e0500 */
[----:B0-----:R-:W-:-:S13]  /*5f50*/  ISETP.NE.AND P0, PT, R0, RZ, PT ;  /* 0x000000ff0000720c */ /* 0x001fda0003f05270 */
[----:B------:R-:W-:Y:S05]  /*5f60*/  @P0 EXIT ;  /* 0x000000000000094d */ /* 0x000fea0003800000 */
[----:B------:R-:W-:Y:S01]  /*5f70*/  LOP3.LUT P0, RZ, R9, 0xff, RZ, 0xc0, !PT ;  /* 0x000000ff09ff7812 */ /* 0x000fe2000780c0ff */
[----:B------:R-:W-:Y:S02]  /*5f80*/  IMAD.MOV.U32 R0, RZ, RZ, 0x1 ;  /* 0x00000001ff007424 */ /* 0x000fe400078e00ff */
[----:B------:R-:W-:-:S10]  /*5f90*/  IMAD.MOV.U32 R12, RZ, RZ, RZ ;  /* 0x000000ffff0c7224 */ /* 0x000fd400078e00ff */
[----:B------:R-:W-:Y:S05]  /*5fa0*/  @!P0 BRA `(.L_x_151) ;  /* 0x0000000c00148947 */ /* 0x000fea0003800000 */
[----:B------:R-:W0:Y:S01]  /*5fb0*/  LDC R0, c[0x0][0x28c] ;  /* 0x0000a300ff007b82 */ /* 0x000e220000000800 */
[----:B------:R-:W-:Y:S01]  /*5fc0*/  LOP3.LUT P0, RZ, R3, 0x1f, RZ, 0xc0, !PT ;  /* 0x0000001f03ff7812 */ /* 0x000fe2000780c0ff */
[----:B------:R-:W-:Y:S01]  /*5fd0*/  ULDC UR5, c[0x0][0x658] ;  /* 0x0001960000057ab9 */ /* 0x000fe20000000800 */
[----:B------:R-:W-:Y:S01]  /*5fe0*/  UMOV UR6, 0xffffffff ;  /* 0xffffffff00067882 */ /* 0x000fe20000000000 */
[----:B------:R-:W-:Y:S01]  /*5ff0*/  BSSY B0, `(.L_x_151) ;  /* 0x00000c0000007945 */ /* 0x000fe20003800000 */
[----:B------:R-:W-:Y:S01]  /*6000*/  USHF.L.U32 UR6, UR6, UR5, URZ ;  /* 0x0000000506067299 */ /* 0x000fe2000800063f */
[C---:B------:R-:W-:Y:S01]  /*6010*/  ISETP.NE.AND P2, PT, R4.reuse, RZ, PT ;  /* 0x000000ff0400720c */ /* 0x040fe20003f45270 */
[----:B------:R-:W-:Y:S01]  /*6020*/  IMAD.MOV.U32 R13, RZ, RZ, 0x1 ;  /* 0x00000001ff0d7424 */ /* 0x000fe200078e00ff */
[----:B------:R-:W-:Y:S01]  /*6030*/  ISETP.NE.OR P0, PT, R4, RZ, !P0 ;  /* 0x000000ff0400720c */ /* 0x000fe20004705670 */
[----:B------:R-:W-:Y:S01]  /*6040*/  IMAD.MOV.U32 R12, RZ, RZ, RZ ;  /* 0x000000ffff0c7224 */ /* 0x000fe200078e00ff */
[----:B------:R-:W-:Y:S01]  /*6050*/  LOP3.LUT R11, R18, 0x2, RZ, 0xfc, !PT ;  /* 0x00000002120b7812 */ /* 0x000fe200078efcff */
[----:B------:R-:W-:Y:S01]  /*6060*/  ULDC UR4, c[0x0][0x600] ;  /* 0x0001800000047ab9 */ /* 0x000fe20000000800 */
[----:B------:R-:W-:Y:S01]  /*6070*/  UMOV UR7, 0x1 ;  /* 0x0000000100077882 */ /* 0x000fe20000000000 */
[----:B------:R-:W-:-:S02]  /*6080*/  UIADD3 UR15, UR4, -0x1, URZ ;  /* 0xffffffff040f7890 */ /* 0x000fc4000fffe03f */
[----:B------:R-:W-:Y:S02]  /*6090*/  USHF.L.U32 UR17, UR7, UR5, URZ ;  /* 0x0000000507117299 */ /* 0x000fe4000800063f */
[----:B------:R-:W-:Y:S01]  /*60a0*/  ULOP3.LUT UR16, URZ, UR6, URZ, 0x33, !UPT ;  /* 0x000000063f107292 */ /* 0x000fe2000f8e333f */
[----:B------:R-:W-:Y:S01]  /*60b0*/  ULDC.64 UR20, c[0x0][0x198] ;  /* 0x0000660000147ab9 */ /* 0x000fe20000000a00 */
[----:B0-----:R-:W-:-:S05]  /*60c0*/  VIADD R0, R0, 0x1f ;  /* 0x0000001f00007836 */ /* 0x001fca0000000000 */
[----:B------:R-:W-:-:S04]  /*60d0*/  SHF.R.S32.HI R3, RZ, 0x1f, R0 ;  /* 0x0000001fff037819 */ /* 0x000fc80000011400 */
[----:B------:R-:W-:Y:S01]  /*60e0*/  LEA.HI R3, R3, R0, RZ, 0x5 ;  /* 0x0000000003037211 */ /* 0x000fe200078f28ff */
[----:B------:R-:W-:-:S03]  /*60f0*/  IMAD.MOV.U32 R0, RZ, RZ, 0x1 ;  /* 0x00000001ff007424 */ /* 0x000fc600078e00ff */
[----:B------:R-:W-:-:S05]  /*6100*/  SHF.R.S32.HI R3, RZ, 0x5, R3 ;  /* 0x00000005ff037819 */ /* 0x000fca0000011403 */
[----:B------:R-:W-:-:S07]  /*6110*/  VIADD R10, R3, 0x1 ;  /* 0x00000001030a7836 */ /* 0x000fce0000000000 */
.L_x_163:
[----:B------:R-:W-:-:S03]  /*6120*/  UMOV UR4, 0xffffffff ;  /* 0xffffffff00047882 */ /* 0x000fc60000000000 */
[----:B------:R-:W-:Y:S05]  /*6130*/  BRA.DIV UR4, `(.L_x_152) ;  /* 0x0000001e04407947 */ /* 0x000fea000b800000 */
[----:B------:R-:W-:-:S13]  /*6140*/  ELECT P6, URZ, PT ;  /* 0x00000000003f782f */ /* 0x000fda00038c0000 */
.L_x_200:
[----:B------:R-:W0:Y:S01]  /*6150*/  LDC R4, c[0x0][0x28c] ;  /* 0x0000a300ff047b82 */ /* 0x000e220000000800 */
[----:B------:R-:W-:Y:S01]  /*6160*/  BSSY B1, `(.L_x_153) ;  /* 0x0000037000017945 */ /* 0x000fe20003800000 */
[----:B0-----:R-:W-:-:S13]  /*6170*/  ISETP.LT.OR P6, PT, R4, 0x1, !P6 ;  /* 0x000000010400780c */ /* 0x001fda00077c1670 */
[----:B------:R-:W-:Y:S05]  /*6180*/  @P6 BRA `(.L_x_154) ;  /* 0x0000000000d06947 */ /* 0x000fea0003800000 */
[----:B------:R-:W-:Y:S02]  /*6190*/  IMAD R20, R20, 0x70, RZ ;  /* 0x0000007014147824 */ /* 0x000fe400078e02ff */
[----:B------:R-:W-:Y:S02]  /*61a0*/  IMAD.SHL.U32 R19, R19, 0x80, RZ ;  /* 0x0000008013137824 */ /* 0x000fe400078e00ff */
[----:B------:R-:W-:Y:S02]  /*61b0*/  IMAD.MOV.U32 R21, RZ, RZ, RZ ;  /* 0x000000ffff157224 */ /* 0x000fe400078e00ff */
[----:B------:R-:W-:Y:S02]  /*61c0*/  IMAD.MOV.U32 R4, RZ, RZ, R10 ;  /* 0x000000ffff047224 */ /* 0x000fe400078e000a */
[----:B------:R-:W-:Y:S02]  /*61d0*/  IMAD.MOV.U32 R5, RZ, RZ, R0 ;  /* 0x000000ffff057224 */ /* 0x000fe400078e0000 */
[----:B------:R-:W-:-:S07]  /*61e0*/  IMAD.MOV.U32 R6, RZ, RZ, R12 ;  /* 0x000000ffff067224 */ /* 0x000fce00078e000c */
.L_x_158:
[----:B------:R-:W0:Y:S01]  /*61f0*/  S2R R14, SR_CgaCtaId ;  /* 0x00000000000e7919 */ /* 0x000e220000008800 */
[----:B------:R-:W-:Y:S01]  /*6200*/  MOV R7, 0x400 ;  /* 0x0000040000077802 */ /* 0x000fe20000000f00 */
[----:B------:R-:W1:Y:S03]  /*6210*/  @!P2 LDC R9, c[0x0][0x500] ;  /* 0x00014000ff09ab82 */ /* 0x000e660000000800 */
[----:B0-----:R-:W-:Y:S02]  /*6220*/  LEA R15, R14, R7, 0x18 ;  /* 0x000000070e0f7211 */ /* 0x001fe400078ec0ff */
[----:B------:R-:W-:-:S03]  /*6230*/  SHF.L.U32 R7, R5, 0x1f, RZ ;  /* 0x0000001f05077819 */ /* 0x000fc600000006ff */
[----:B------:R-:W-:-:S04]  /*6240*/  IMAD R14, R6, 0x8, R15 ;  /* 0x00000008060e7824 */ /* 0x000fc800078e020f */
[----:B------:R-:W0:Y:S02]  /*6250*/  SYNCS.PHASECHK.TRANS64.TRYWAIT P1, [R14+URZ+0xf0], R7 ;  /* 0x0000f0070e0075a7 */ /* 0x000e24000802017f */
[----:B01----:R-:W-:Y:S05]  /*6260*/  @!P1 BRA `(.L_x_155) ;  /* 0x0000001c00149947 */ /* 0x003fea0003800000 */
.L_x_201:
[----:B0-----:R-:W-:Y:S01]  /*6270*/  PRMT R7, R11, 0x9910, RZ ;  /* 0x000099100b077816 */ /* 0x001fe200000000ff */
[----:B------:R0:W-:Y:S03]  /*6280*/  @!P2 SYNCS.ARRIVE.TRANS64 RZ, [R14+URZ], R9 ;  /* 0x000000090effa9a7 */ /* 0x0001e6000800003f */
[----:B------:R-:W-:-:S13]  /*6290*/  ISETP.NE.AND P1, PT, R7, 0x2, PT ;  /* 0x000000020700780c */ /* 0x000fda0003f25270 */
[----:B0-----:R-:W-:Y:S05]  /*62a0*/  @P1 BRA `(.L_x_156) ;  /* 0x0000000000041947 */ /* 0x001fea0003800000 */
[----:B------:R-:W-:Y:S01]  /*62b0*/  BPT.TRAP 0x1 ;  /* 0x000000040000795c */ /* 0x000fe20000300000 */
.L_x_156:
[----:B------:R-:W-:Y:S05]  /*62c0*/  @P0 BRA `(.L_x_157) ;  /* 0x0000000000040947 */ /* 0x000fea0003800000 */
[----:B------:R-:W-:Y:S01]  /*62d0*/  BPT.TRAP 0x1 ;  /* 0x000000040000795c */ /* 0x000fe20000300000 */
.L_x_157:
[--C-:B------:R-:W-:Y:S01]  /*62e0*/  IMAD R7, R6, 0x1000, R15.reuse ;  /* 0x0000100006077824 */ /* 0x100fe200078e020f */
[----:B------:R-:W-:Y:S01]  /*62f0*/  R2UR UR9, R14 ;  /* 0x000000000e0972ca */ /* 0x000fe200000e0000 */
[----:B------:R-:W-:Y:S01]  /*6300*/  IMAD R15, R6, 0xe00, R15 ;  /* 0x00000e00060f7824 */ /* 0x000fe200078e020f */
[----:B------:R-:W-:Y:S01]  /*6310*/  UIADD3 UR4, UP0, UR20, 0xf0, URZ ;  /* 0x000000f014047890 */ /* 0x000fe2000ff1e03f */
[----:B------:R-:W-:Y:S01]  /*6320*/  VIADD R4, R4, 0xffffffff ;  /* 0xffffffff04047836 */ /* 0x000fe20000000000 */
[----:B------:R-:W-:Y:S01]  /*6330*/  R2UR UR5, R7 ;  /* 0x00000000070572ca */ /* 0x000fe200000e0000 */
[----:B------:R-:W-:Y:S01]  /*6340*/  UIADD3 UR22, UP1, UR20, 0x1f0, URZ ;  /* 0x000001f014167890 */ /* 0x000fe2000ff3e03f */
[----:B------:R-:W-:Y:S01]  /*6350*/  R2UR UR8, R15 ;  /* 0x000000000f0872ca */ /* 0x000fe200000e0000 */
[----:B------:R-:W-:Y:S01]  /*6360*/  VIADD R6, R6, 0x1 ;  /* 0x0000000106067836 */ /* 0x000fe20000000000 */
[----:B------:R-:W-:Y:S01]  /*6370*/  R2UR UR11, R19 ;  /* 0x00000000130b72ca */ /* 0x000fe200000e0000 */
[----:B------:R-:W-:Y:S01]  /*6380*/  UIADD3.X UR23, URZ, UR21, URZ, UP1, !UPT ;  /* 0x000000153f177290 */ /* 0x000fe20008ffe43f */
[C---:B------:R-:W-:Y:S01]  /*6390*/  R2UR UR10, R21.reuse ;  /* 0x00000000150a72ca */ /* 0x040fe200000e0000 */
[----:B------:R-:W-:Y:S01]  /*63a0*/  UMOV UR6, 0x0 ;  /* 0x0000000000067882 */ /* 0x000fe20000000000 */
[----:B------:R-:W-:Y:S01]  /*63b0*/  R2UR UR12, R8 ;  /* 0x00000000080c72ca */ /* 0x000fe200000e0000 */
[----:B------:R-:W-:Y:S01]  /*63c0*/  UMOV UR7, 0x10000000 ;  /* 0x1000000000077882 */ /* 0x000fe20000000000 */
[----:B------:R-:W-:Y:S01]  /*63d0*/  R2UR UR18, R20 ;  /* 0x00000000141272ca */ /* 0x000fe200000e0000 */
[----:B------:R-:W-:Y:S01]  /*63e0*/  VIADD R21, R21, 0x20 ;  /* 0x0000002015157836 */ /* 0x000fe20000000000 */
[----:B------:R-:W-:Y:S01]  /*63f0*/  ISETP.GT.AND P3, PT, R4, 0x1, PT ;  /* 0x000000010400780c */ /* 0x000fe20003f64270 */
[----:B------:R-:W-:Y:S01]  /*6400*/  UIADD3 UR13, UR5, 0x300, URZ ;  /* 0x00000300050d7890 */ /* 0x000fe2000fffe03f */
[----:B------:R-:W-:Y:S01]  /*6410*/  ISETP.NE.AND P1, PT, R6, 0x1e, PT ;  /* 0x0000001e0600780c */ /* 0x000fe20003f25270 */
[----:B------:R-:W-:-:S02]  /*6420*/  UIADD3.X UR5, URZ, UR21, URZ, UP0, !UPT ;  /* 0x000000153f057290 */ /* 0x000fc400087fe43f */
[----:B------:R-:W-:Y:S01]  /*6430*/  UIADD3 UR14, UR8, 0x1e300, URZ ;  /* 0x0001e300080e7890 */ /* 0x000fe2000fffe03f */
[----:B------:R-:W-:Y:S02]  /*6440*/  SEL R14, RZ, 0x1, P1 ;  /* 0x00000001ff0e7807 */ /* 0x000fe40000800000 */
[----:B------:R-:W-:Y:S01]  /*6450*/  UMOV UR8, UR13 ;  /* 0x0000000d00087c82 */ /* 0x000fe20008000000 */
[----:B------:R-:W-:Y:S02]  /*6460*/  SEL R6, R6, RZ, P1 ;  /* 0x000000ff06067207 */ /* 0x000fe40000800000 */
[----:B------:R-:W-:Y:S01]  /*6470*/  LOP3.LUT R5, R5, R14, RZ, 0x3c, !PT ;  /* 0x0000000e05057212 */ /* 0x000fe200078e3cff */
[----:B------:R0:W-:Y:S02]  /*6480*/  UTMALDG.3D [UR8], [UR4], desc[UR6] ;  /* 0x00000608040075b4 */ /* 0x0001e40008011000 */
[----:B0-----:R-:W-:Y:S01]  /*6490*/  UMOV UR8, UR14 ;  /* 0x0000000e00087c82 */ /* 0x001fe20008000000 */
[----:B------:R-:W-:-:S02]  /*64a0*/  UMOV UR11, UR18 ;  /* 0x00000012000b7c82 */ /* 0x000fc40008000000 */
[----:B------:R0:W-:Y:S02]  /*64b0*/  UTMALDG.3D [UR8], [UR22], desc[UR6] ;  /* 0x00000608160075b4 */ /* 0x0001e40008011000 */
[----:B0-----:R-:W-:Y:S05]  /*64c0*/  @P3 BRA `(.L_x_158) ;  /* 0xfffffffc00483947 */ /* 0x001fea000383ffff */
.L_x_154:
[----:B------:R-:W-:Y:S05]  /*64d0*/  BSYNC B1 ;  /* 0x0000000000017941 */ /* 0x000fea0003800000 */
.L_x_153:
[----:B------:R-:W-:Y:S01]  /*64e0*/  LOP3.LUT P3, RZ, R13, 0xff, RZ, 0xc0, !PT ;  /* 0x000000ff0dff7812 */ /* 0x000fe2000786c0ff */
[----:B------:R-:W-:Y:S01]  /*64f0*/  IMAD.IADD R12, R3, 0x1, R12 ;  /* 0x00000001030c7824 */ /* 0x000fe200078e020c */
[----:B------:R-:W-:Y:S01]  /*6500*/  IADD3 R16, P4, R16, UR36, RZ ;  /* 0x0000002410107c10 */ /* 0x000fe2000ff9e0ff */
[----:B------:R-:W-:Y:S01]  /*6510*/  ULDC.64 UR4, c[0x0][0x650] ;  /* 0x0001940000047ab9 */ /* 0x000fe20000000a00 */
[----:B------:R-:W-:Y:S01]  /*6520*/  BSSY B1, `(.L_x_159) ;  /* 0x000006a000017945 */ /* 0x000fe20003800000 */
[----:B------:R-:W-:Y:S01]  /*6530*/  IMAD.MOV.U32 R19, RZ, RZ, -0x1 ;  /* 0xffffffffff137424 */ /* 0x000fe200078e00ff */
[----:B------:R-:W-:Y:S01]  /*6540*/  ISETP.GT.U32.AND P1, PT, R12, 0x1d, PT ;  /* 0x0000001d0c00780c */ /* 0x000fe20003f24070 */
[----:B------:R-:W-:Y:S01]  /*6550*/  IMAD.MOV.U32 R20, RZ, RZ, -0x1 ;  /* 0xffffffffff147424 */ /* 0x000fe200078e00ff */
[----:B------:R-:W-:Y:S01]  /*6560*/  IADD3.X R17, R17, UR42, RZ, P4, !PT ;  /* 0x0000002a11117c10 */ /* 0x000fe2000a7fe4ff */
[----:B------:R-:W-:Y:S01]  /*6570*/  IMAD.MOV.U32 R8, RZ, RZ, -0x1 ;  /* 0xffffffffff087424 */ /* 0x000fe200078e00ff */
[----:B------:R-:W-:-:S02]  /*6580*/  ISETP.LT.U32.AND P1, PT, R3, 0x1e, P1 ;  /* 0x0000001e0300780c */ /* 0x000fc40000f21070 */
[----:B------:R-:W-:Y:S01]  /*6590*/  PRMT R13, RZ, 0x7610, R13 ;  /* 0x00007610ff0d7816 */ /* 0x000fe2000000000d */
[----:B------:R-:W0:Y:S01]  /*65a0*/  @P3 S2R R5, SR_CgaCtaId ;  /* 0x0000000000053919 */ /* 0x000e220000008800 */
[----:B------:R-:W-:-:S04]  /*65b0*/  @P3 MOV R4, 0x400 ;  /* 0x0000040000043802 */ /* 0x000fc80000000f00 */
[----:B0-----:R-:W-:Y:S01]  /*65c0*/  @P3 LEA R6, R5, R4, 0x18 ;  /* 0x0000000405063211 */ /* 0x001fe200078ec0ff */
[----:B------:R-:W-:-:S03]  /*65d0*/  IMAD.WIDE.U32 R4, R12, -0x77777777, RZ ;  /* 0x888888890c047825 */ /* 0x000fc600078e00ff */
[----:B------:R0:W-:Y:S01]  /*65e0*/  @P3 SYNCS.ARRIVE.TRANS64.A1T0 RZ, [R6+URZ+0x1f8], RZ ;  /* 0x0001f8ff06ff39a7 */ /* 0x0001e2000810003f */
[----:B------:R-:W-:Y:S02]  /*65f0*/  ISETP.GE.U32.AND P3, PT, R3, 0x1e, PT ;  /* 0x0000001e0300780c */ /* 0x000fe40003f66070 */
[----:B------:R-:W-:Y:S02]  /*6600*/  SHF.R.U32.HI R7, RZ, 0x4, R5 ;  /* 0x00000004ff077819 */ /* 0x000fe40000011605 */
[----:B------:R-:W-:Y:S02]  /*6610*/  SEL R5, RZ, 0x1, !P1 ;  /* 0x00000001ff057807 */ /* 0x000fe40004800000 */
[----:B------:R-:W-:Y:S01]  /*6620*/  ISETP.GE.U32.AND P1, PT, R16, UR4, PT ;  /* 0x0000000410007c0c */ /* 0x000fe2000bf26070 */
[----:B------:R-:W-:Y:S01]  /*6630*/  IMAD R12, R7, -0x1e, R12 ;  /* 0xffffffe2070c7824 */ /* 0x000fe200078e020c */
[----:B------:R-:W-:Y:S02]  /*6640*/  LOP3.LUT R0, R0, R5, RZ, 0x3c, !PT ;  /* 0x0000000500007212 */ /* 0x000fe400078e3cff */
[----:B------:R-:W-:-:S02]  /*6650*/  ISETP.GE.U32.AND.EX P1, PT, R17, UR5, PT, P1 ;  /* 0x0000000511007c0c */ /* 0x000fc4000bf26110 */
[----:B------:R-:W-:Y:S02]  /*6660*/  PRMT R4, RZ, 0x7610, R4 ;  /* 0x00007610ff047816 */ /* 0x000fe40000000004 */
[----:B------:R-:W-:-:S09]  /*6670*/  @P3 LOP3.LUT R0, R0, 0x1, R7, 0x78, !PT ;  /* 0x0000000100003812 */ /* 0x000fd200078e7807 */
[----:B0-----:R-:W-:Y:S05]  /*6680*/  @P1 BRA `(.L_x_160) ;  /* 0x00000004004c1947 */ /* 0x001fea0003800000 */
[----:B------:R-:W-:Y:S01]  /*6690*/  ULDC.64 UR4, c[0x0][0x628] ;  /* 0x00018a0000047ab9 */ /* 0x000fe20000000a00 */
[----:B------:R-:W0:Y:S01]  /*66a0*/  S2R R15, SR_CTAID.X ;  /* 0x00000000000f7919 */ /* 0x000e220000002500 */
[----:B------:R-:W-:Y:S01]  /*66b0*/  ISETP.NE.U32.AND P1, PT, RZ, UR4, PT ;  /* 0x00000004ff007c0c */ /* 0x000fe2000bf25070 */
[----:B------:R-:W-:Y:S01]  /*66c0*/  ULDC UR7, c[0x0][0x630] ;  /* 0x00018c0000077ab9 */ /* 0x000fe20000000800 */
[----:B------:R-:W-:Y:S01]  /*66d0*/  IMAD.MOV.U32 R4, RZ, RZ, R16 ;  /* 0x000000ffff047224 */ /* 0x000fe200078e0010 */
[----:B------:R-:W1:Y:S01]  /*66e0*/  S2R R14, SR_CTAID.Y ;  /* 0x00000000000e7919 */ /* 0x000e620000002600 */
[----:B------:R-:W-:Y:S01]  /*66f0*/  ISETP.NE.AND.EX P1, PT, RZ, UR5, PT, P1 ;  /* 0x00000005ff007c0c */ /* 0x000fe2000bf25310 */
[----:B------:R-:W-:-:S12]  /*6700*/  IMAD.MOV.U32 R5, RZ, RZ, R17 ;  /* 0x000000ffff057224 */ /* 0x000fd800078e0011 */
[----:B------:R-:W-:Y:S05]  /*6710*/  @!P1 BRA `(.L_x_161) ;  /* 0x0000000000289947 */ /* 0x000fea0003800000 */
[----:B------:R-:W-:Y:S02]  /*6720*/  ULDC UR6, c[0x0][0x634] ;  /* 0x00018d0000067ab9 */ /* 0x000fe40000000800 */
[----:B------:R-:W-:-:S05]  /*6730*/  IADD3 R9, P1, R16, UR6, RZ ;  /* 0x0000000610097c10 */ /* 0x000fca000ff3e0ff */
[----:B------:R-:W-:-:S04]  /*6740*/  IMAD.X R19, RZ, RZ, R17, P1 ;  /* 0x000000ffff137224 */ /* 0x000fc800008e0611 */
[----:B------:R-:W-:-:S04]  /*6750*/  IMAD.WIDE.U32 R6, R19, UR4, RZ ;  /* 0x0000000413067c25 */ /* 0x000fc8000f8e00ff */
[----:B------:R-:W-:-:S04]  /*6760*/  IMAD.WIDE.U32 R6, P1, R9, UR5, R6 ;  /* 0x0000000509067c25 */ /* 0x000fc8000f820006 */
[----:B------:R-:W-:-:S04]  /*6770*/  IMAD.WIDE.U32 R8, R9, UR4, RZ ;  /* 0x0000000409087c25 */ /* 0x000fc8000f8e00ff */
[----:B------:R-:W-:Y:S01]  /*6780*/  IMAD.X R5, RZ, RZ, RZ, P1 ;  /* 0x000000ffff057224 */ /* 0x000fe200008e06ff */
[----:B------:R-:W-:Y:S01]  /*6790*/  IADD3 RZ, P1, R9, R6, RZ ;  /* 0x0000000609ff7210 */ /* 0x000fe20007f3e0ff */
[----:B------:R-:W-:-:S04]  /*67a0*/  IMAD.MOV.U32 R4, RZ, RZ, R7 ;  /* 0x000000ffff047224 */ /* 0x000fc800078e0007 */
[----:B------:R-:W-:-:S08]  /*67b0*/  IMAD.WIDE.U32.X R4, R19, UR5, R4, P1 ;  /* 0x0000000513047c25 */ /* 0x000fd000088e0404 */
.L_x_161:
[--C-:B------:R-:W-:Y:S01]  /*67c0*/  SHF.R.U64 R8, R4, UR7, R5.reuse ;  /* 0x0000000704087c19 */ /* 0x100fe20008001205 */
[----:B------:R-:W-:Y:S01]  /*67d0*/  ULDC.64 UR4, c[0x0][0x620] ;  /* 0x0001880000047ab9 */ /* 0x000fe20000000a00 */
[----:B------:R-:W-:Y:S01]  /*67e0*/  SHF.R.U32.HI R4, RZ, UR7, R5 ;  /* 0x00000007ff047c19 */ /* 0x000fe20008011605 */
[----:B------:R-:W2:Y:S01]  /*67f0*/  LDC R24, c[0x0][0x144] ;  /* 0x00005100ff187b82 */ /* 0x000ea20000000800 */
[----:B------:R-:W-:Y:S01]  /*6800*/  IADD3 R7, P1, RZ, -R8, RZ ;  /* 0x80000008ff077210 */ /* 0x000fe20007f3e0ff */
[----:B------:R-:W-:Y:S01]  /*6810*/  ULDC.64 UR8, c[0x0][0x640] ;  /* 0x0001900000087ab9 */ /* 0x000fe20000000a00 */
[----:B0-----:R-:W-:Y:S01]  /*6820*/  I2FP.F32.U32 R9, R15 ;  /* 0x0000000f00097245 */ /* 0x001fe20000201000 */
[----:B------:R-:W-:Y:S02]  /*6830*/  ULDC UR6, c[0x0][0x608] ;  /* 0x0001820000067ab9 */ /* 0x000fe40000000800 */
[----:B------:R-:W-:Y:S01]  /*6840*/  IMAD.X R4, RZ, RZ, ~R4, P1 ;  /* 0x000000ffff047224 */ /* 0x000fe200008e0e04 */
[----:B------:R-:W-:Y:S01]  /*6850*/  ISETP.NE.U32.AND P1, PT, RZ, UR8, PT ;  /* 0x00000008ff007c0c */ /* 0x000fe2000bf25070 */
[----:B------:R-:W0:Y:S02]  /*6860*/  LDC R21, c[0x0][0x148] ;  /* 0x00005200ff157b82 */ /* 0x000e240000000800 */
[----:B------:R-:W-:Y:S01]  /*6870*/  IMAD R6, R4, UR4, RZ ;  /* 0x0000000404067c24 */ /* 0x000fe2000f8e02ff */
[----:B------:R-:W-:Y:S01]  /*6880*/  ISETP.NE.AND.EX P1, PT, RZ, UR9, PT, P1 ;  /* 0x00000009ff007c0c */ /* 0x000fe2000bf25310 */
[----:B------:R-:W-:Y:S01]  /*6890*/  IMAD.WIDE.U32 R4, R7, UR4, R16 ;  /* 0x0000000407047c25 */ /* 0x000fe2000f8e0010 */
[----:B------:R-:W-:-:S03]  /*68a0*/  ULDC UR4, c[0x0][0x150] ;  /* 0x0000540000047ab9 */ /* 0x000fc60000000800 */
[----:B------:R-:W-:Y:S02]  /*68b0*/  IMAD R7, R7, UR5, R6 ;  /* 0x0000000507077c24 */ /* 0x000fe4000f8e0206 */
[----:B------:R-:W-:Y:S01]  /*68c0*/  FMUL R6, R9, UR4 ;  /* 0x0000000409067c20 */ /* 0x000fe20008400000 */
[----:B------:R-:W-:Y:S01]  /*68d0*/  ULDC UR4, c[0x0][0x618] ;  /* 0x0001860000047ab9 */ /* 0x000fe20000000800 */
[----:B------:R-:W-:Y:S01]  /*68e0*/  ULDC UR5, c[0x0][0x154] ;  /* 0x0000550000057ab9 */ /* 0x000fe20000000800 */
[----:B------:R-:W-:-:S03]  /*68f0*/  IMAD.IADD R5, R5, 0x1, R7 ;  /* 0x0000000105057824 */ /* 0x000fc600078e0207 */
[----:B------:R-:W3:Y:S02]  /*6900*/  F2I.U32.TRUNC.NTZ R6, R6 ;  /* 0x0000000600067305 */ /* 0x000ee4000020f000 */
[----:B------:R-:W-:Y:S02]  /*6910*/  SHF.R.U64 R9, R4, UR4, R5 ;  /* 0x0000000404097c19 */ /* 0x000fe40008001205 */
[----:B-1----:R-:W-:-:S05]  /*6920*/  I2FP.F32.U32 R4, R14 ;  /* 0x0000000e00047245 */ /* 0x002fca0000201000 */
[----:B------:R-:W-:Y:S01]  /*6930*/  FMUL R22, R4, UR5 ;  /* 0x0000000504167c20 */ /* 0x000fe20008400000 */
[----:B------:R-:W-:Y:S01]  /*6940*/  SHF.R.U32.HI R4, RZ, UR4, R5 ;  /* 0x00000004ff047c19 */ /* 0x000fe20008011605 */
[----:B------:R-:W-:-:S03]  /*6950*/  ULDC UR4, c[0x0][0x658] ;  /* 0x0001960000047ab9 */ /* 0x000fc60000000800 */
[--C-:B------:R-:W-:Y:S01]  /*6960*/  SHF.R.U64 R20, R9, UR6, R4.reuse ;  /* 0x0000000609147c19 */ /* 0x100fe20008001204 */
[----:B------:R-:W1:Y:S01]  /*6970*/  F2I.U32.TRUNC.NTZ R22, R22 ;  /* 0x0000001600167305 */ /* 0x000e62000020f000 */
[----:B------:R-:W-:Y:S01]  /*6980*/  SHF.R.U32.HI R5, RZ, UR6, R4 ;  /* 0x00000006ff057c19 */ /* 0x000fe20008011604 */
[----:B---3--:R-:W-:-:S03]  /*6990*/  IMAD.MOV R6, RZ, RZ, -R6 ;  /* 0x000000ffff067224 */ /* 0x008fc600078e0a06 */
[----:B------:R-:W-:Y:S01]  /*69a0*/  SHF.R.U64 R19, R20, UR4, R5 ;  /* 0x0000000414137c19 */ /* 0x000fe20008001205 */
[----:B--2---:R-:W-:Y:S01]  /*69b0*/  IMAD R15, R24, R6, R15 ;  /* 0x00000006180f7224 */ /* 0x004fe200078e020f */
[----:B------:R-:W-:-:S03]  /*69c0*/  SHF.R.U32.HI R23, RZ, UR4, R5 ;  /* 0x00000004ff177c19 */ /* 0x000fc60008011605 */
[----:B------:R-:W-:Y:S02]  /*69d0*/  IMAD.MOV.U32 R4, RZ, RZ, R19 ;  /* 0x000000ffff047224 */ /* 0x000fe400078e0013 */
[----:B------:R-:W-:Y:S01]  /*69e0*/  IMAD.MOV.U32 R5, RZ, RZ, R23 ;  /* 0x000000ffff057224 */ /* 0x000fe200078e0017 */
[----:B-1----:R-:W-:Y:S06]  /*69f0*/  @!P1 BRA `(.L_x_162) ;  /* 0x0000000000289947 */ /* 0x002fec0003800000 */
[----:B------:R-:W-:Y:S02]  /*6a00*/  ULDC UR4, c[0x0][0x64c] ;  /* 0x0001930000047ab9 */ /* 0x000fe40000000800 */
[----:B------:R-:W-:-:S05]  /*6a10*/  IADD3 R5, P1, R19, UR4, RZ ;  /* 0x0000000413057c10 */ /* 0x000fca000ff3e0ff */
[----:B------:R-:W-:-:S04]  /*6a20*/  IMAD.X R23, RZ, RZ, R23, P1 ;  /* 0x000000ffff177224 */ /* 0x000fc800008e0617 */
[----:B------:R-:W-:-:S04]  /*6a30*/  IMAD.WIDE.U32 R6, R23, UR8, RZ ;  /* 0x0000000817067c25 */ /* 0x000fc8000f8e00ff */
[----:B------:R-:W-:-:S04]  /*6a40*/  IMAD.WIDE.U32 R6, P1, R5, UR9, R6 ;  /* 0x0000000905067c25 */ /* 0x000fc8000f820006 */
[----:B------:R-:W-:-:S04]  /*6a50*/  IMAD.WIDE.U32 R4, R5, UR8, RZ ;  /* 0x0000000805047c25 */ /* 0x000fc8000f8e00ff */
[----:B------:R-:W-:Y:S01]  /*6a60*/  IMAD.MOV.U32 R4, RZ, RZ, R7 ;  /* 0x000000ffff047224 */ /* 0x000fe200078e0007 */
[----:B------:R-:W-:Y:S01]  /*6a70*/  IADD3 RZ, P3, R5, R6, RZ ;  /* 0x0000000605ff7210 */ /* 0x000fe20007f7e0ff */
[----:B------:R-:W-:-:S04]  /*6a80*/  IMAD.X R5, RZ, RZ, RZ, P1 ;  /* 0x000000ffff057224 */ /* 0x000fc800008e06ff */
[----:B------:R-:W-:-:S08]  /*6a90*/  IMAD.WIDE.U32.X R4, R23, UR9, R4, P3 ;  /* 0x0000000917047c25 */ /* 0x000fd000098e0404 */
.L_x_162:
[----:B------:R-:W-:Y:S01]  /*6aa0*/  ISETP.NE.AND P1, PT, R2, 0x1, PT ;  /* 0x000000010200780c */ /* 0x000fe20003f25270 */
[----:B------:R-:W-:Y:S01]  /*6ab0*/  ULDC UR4, c[0x0][0x648] ;  /* 0x0001920000047ab9 */ /* 0x000fe20000000800 */
[----:B------:R-:W-:Y:S01]  /*6ac0*/  LOP3.LUT R20, R20, UR16, RZ, 0xc0, !PT ;  /* 0x0000001014147c12 */ /* 0x000fe2000f8ec0ff */
[----:B------:R-:W-:Y:S01]  /*6ad0*/  IMAD.MOV R22, RZ, RZ, -R22 ;  /* 0x000000ffff167224 */ /* 0x000fe200078e0a16 */
[----:B------:R-:W-:Y:S01]  /*6ae0*/  SHF.R.U64 R5, R4, UR4, R5 ;  /* 0x0000000404057c19 */ /* 0x000fe20008001205 */
[----:B------:R-:W-:Y:S01]  /*6af0*/  ULDC UR4, c[0x0][0x638] ;  /* 0x00018e0000047ab9 */ /* 0x000fe20000000800 */
[----:B------:R-:W-:Y:S01]  /*6b00*/  LOP3.LUT R6, R9, UR15, RZ, 0xc0, !PT ;  /* 0x0000000f09067c12 */ /* 0x000fe2000f8ec0ff */
[----:B------:R-:W-:Y:S02]  /*6b10*/  ULDC UR5, c[0x0][0x610] ;  /* 0x0001840000057ab9 */ /* 0x000fe40000000800 */
[----:B------:R-:W-:Y:S02]  /*6b20*/  IMAD.MOV R4, RZ, RZ, -R5 ;  /* 0x000000ffff047224 */ /* 0x000fe400078e0a05 */
[----:B------:R-:W-:-:S02]  /*6b30*/  IMAD R20, R5, UR17, R20 ;  /* 0x0000001105147c24 */ /* 0x000fc4000f8e0214 */
[----:B0-----:R-:W-:Y:S02]  /*6b40*/  @P1 IMAD R15, R21, R22, R14 ;  /* 0x00000016150f1224 */ /* 0x001fe400078e020e */
[----:B------:R-:W-:Y:S01]  /*6b50*/  IMAD R19, R4, UR4, R19 ;  /* 0x0000000404137c24 */ /* 0x000fe2000f8e0213 */
[----:B------:R-:W-:Y:S01]  /*6b60*/  ULDC UR4, c[0x0][0x600] ;  /* 0x0001800000047ab9 */ /* 0x000fe20000000800 */
[----:B------:R-:W-:Y:S02]  /*6b70*/  IMAD R15, R20, UR5, R15 ;  /* 0x00000005140f7c24 */ /* 0x000fe4000f8e020f */
[----:B------:R-:W-:Y:S02]  /*6b80*/  IMAD R6, R19, UR4, R6 ;  /* 0x0000000413067c24 */ /* 0x000fe4000f8e0206 */
[----:B------:R-:W-:-:S03]  /*6b90*/  IMAD.MOV.U32 R4, RZ, RZ, 0x1 ;  /* 0x00000001ff047424 */ /* 0x000fc600078e00ff */
[----:B------:R-:W-:Y:S02]  /*6ba0*/  SEL R20, R6, R15, !P1 ;  /* 0x0000000f06147207 */ /* 0x000fe40004800000 */
[----:B------:R-:W-:-:S07]  /*6bb0*/  SEL R19, R15, R6, !P1 ;  /* 0x000000060f137207 */ /* 0x000fce0004800000 */
.L_x_160:
[----:B------:R-:W-:Y:S05]  /*6bc0*/  BSYNC B1 ;  /* 0x0000000000017941 */ /* 0x000fea0003800000 */
.L_x_159:
[----:B------:R-:W-:-:S13]  /*6bd0*/  LOP3.LUT P1, RZ, R4, 0xff, RZ, 0xc0, !PT ;  /* 0x000000ff04ff7812 */ /* 0x000fda000782c0ff */
[----:B------:R-:W-:Y:S05]  /*6be0*/  @P1 BRA `(.L_x_163) ;  /* 0xfffffff4004c1947 */ /* 0x000fea000383ffff */
[----:B------:R-:W-:Y:S05]  /*6bf0*/  BSYNC B0 ;  /* 0x0000000000007941 */ /* 0x000fea0003800000 */
.L_x_151:
[----:B------:R-:W-:-:S03]  /*6c00*/  UMOV UR4, 0xffffffff ;  /* 0xffffffff00047882 */ /* 0x000fc60000000000 */
[----:B------:R-:W-:Y:S05]  /*6c10*/  BRA.DIV UR4, `(.L_x_164) ;  /* 0x0000001204bc7947 */ /* 0x000fea000b800000 */
[----:B------:R-:W-:-:S13]  /*6c20*/  ELECT P6, URZ, PT ;  /* 0x00000000003f782f */ /* 0x000fda00038c0000 */
.L_x_204:
[----:B------:R-:W-:Y:S04]  /*6c30*/  BSSY B0, `(.L_x_165) ;  /* 0x0000115000007945 */ /* 0x000fe80003800000 */
[----:B------:R-:W-:Y:S05]  /*6c40*/  @!P6 BRA `(.L_x_166) ;  /* 0x00000010004ce947 */ /* 0x000fea0003800000 */
[----:B------:R-:W-:-:S04]  /*6c50*/  LOP3.LUT R18, R18, 0x2, RZ, 0xfc, !PT ;  /* 0x0000000212127812 */ /* 0x000fc800078efcff */
[----:B------:R-:W-:-:S13]  /*6c60*/  ISETP.NE.AND P0, PT, R18, 0x3, PT ;  /* 0x000000031200780c */ /* 0x000fda0003f05270 */
[----:B------:R-:W-:Y:S05]  /*6c70*/  @!P0 BRA `(.L_x_167) ;  /* 0x0000000000048947 */ /* 0x000fea0003800000 */
[----:B------:R-:W-:Y:S01]  /*6c80*/  BPT.TRAP 0x1 ;  /* 0x000000040000795c */ /* 0x000fe20000300000 */
.L_x_167:
[----:B------:R-:W0:Y:S01]  /*6c90*/  S2R R3, SR_CgaCtaId ;  /* 0x0000000000037919 */ /* 0x000e220000008800 */
[----:B------:R-:W-:-:S04]  /*6ca0*/  MOV R2, 0x400 ;  /* 0x0000040000027802 */ /* 0x000fc80000000f00 */
[----:B0-----:R-:W-:Y:S02]  /*6cb0*/  LEA R3, R3, R2, 0x18 ;  /* 0x0000000203037211 */ /* 0x001fe400078ec0ff */
[----:B------:R-:W-:-:S03]  /*6cc0*/  SHF.L.U32 R2, R0, 0x1f, RZ ;  /* 0x0000001f00027819 */ /* 0x000fc600000006ff */
[----:B------:R-:W-:-:S04]  /*6cd0*/  VIADD R3, R3, 0xf0 ;  /* 0x000000f003037836 */ /* 0x000fc80000000000 */
[C---:B------:R-:W-:Y:S02]  /*6ce0*/  IMAD R7, R12.reuse, 0x8, R3 ;  /* 0x000000080c077824 */ /* 0x040fe400078e0203 */
[----:B------:R-:W-:Y:S02]  /*6cf0*/  VIADD R12, R12, 0x1 ;  /* 0x000000010c0c7836 */ /* 0x000fe40000000000 */
[----:B------:R-:W0:Y:S03]  /*6d00*/  SYNCS.PHASECHK.TRANS64.TRYWAIT P0, [R7+URZ], R2 ;  /* 0x00000002070075a7 */ /* 0x000e26000800017f */
[----:B------:R-:W-:-:S04]  /*6d10*/  ISETP.NE.AND P1, PT, R12, 0x1e, PT ;  /* 0x0000001e0c00780c */ /* 0x000fc80003f25270 */
[----:B------:R-:W-:Y:S02]  /*6d20*/  SEL R5, RZ, 0x1, P1 ;  /* 0x00000001ff057807 */ /* 0x000fe40000800000 */
[----:B------:R-:W-:Y:S02]  /*6d30*/  SEL R12, R12, RZ, P1 ;  /* 0x000000ff0c0c7207 */ /* 0x000fe40000800000 */
[----:B------:R-:W-:-:S03]  /*6d40*/  LOP3.LUT R5, R0, R5, RZ, 0x3c, !PT ;  /* 0x0000000500057212 */ /* 0x000fc600078e3cff */
[----:B------:R-:W-:Y:S01]  /*6d50*/  IMAD R9, R12, 0x8, R3 ;  /* 0x000000080c097824 */ /* 0x000fe200078e0203 */
[----:B------:R-:W-:Y:S01]  /*6d60*/  SHF.L.U32 R4, R5, 0x1f, RZ ;  /* 0x0000001f05047819 */ /* 0x000fe200000006ff */
[----:B0-----:R-:W-:Y:S06]  /*6d70*/  @!P0 BRA `(.L_x_168) ;  /* 0x0000001000848947 */ /* 0x001fec0003800000 */
.L_x_205:
[----:B------:R-:W1:Y:S01]  /*6d80*/  SYNCS.PHASECHK.TRANS64.TRYWAIT P0, [R9+URZ], R4 ;  /* 0x00000004090075a7 */ /* 0x000e62000800017f */
[----:B------:R-:W-:-:S05]  /*6d90*/  VIADD R0, R12, 0x1 ;  /* 0x000000010c007836 */ /* 0x000fca0000000000 */
[----:B------:R-:W-:-:S04]  /*6da0*/  ISETP.NE.AND P1, PT, R0, 0x1e, PT ;  /* 0x0000001e0000780c */ /* 0x000fc80003f25270 */
[----:B0-----:R-:W-:Y:S02]  /*6db0*/  SEL R2, RZ, 0x1, P1 ;  /* 0x00000001ff027807 */ /* 0x001fe40000800000 */
[----:B------:R-:W-:Y:S02]  /*6dc0*/  SEL R0, R0, RZ, P1 ;  /* 0x000000ff00007207 */ /* 0x000fe40000800000 */
[----:B------:R-:W-:-:S03]  /*6dd0*/  LOP3.LUT R7, R5, R2, RZ, 0x3c, !PT ;  /* 0x0000000205077212 */ /* 0x000fc600078e3cff */
[----:B------:R-:W-:Y:S01]  /*6de0*/  IMAD R6, R0, 0x8, R3 ;  /* 0x0000000800067824 */ /* 0x000fe200078e0203 */
[----:B------:R-:W-:Y:S01]  /*6df0*/  SHF.L.U32 R5, R7, 0x1f, RZ ;  /* 0x0000001f07057819 */ /* 0x000fe200000006ff */
[----:B-1----:R-:W-:Y:S06]  /*6e00*/  @!P0 BRA `(.L_x_169) ;  /* 0x0000001000748947 */ /* 0x002fec0003800000 */
.L_x_206:
[----:B------:R-:W1:Y:S01]  /*6e10*/  SYNCS.PHASECHK.TRANS64.TRYWAIT P0, [R6+URZ], R5 ;  /* 0x00000005060075a7 */ /* 0x000e62000800017f */
[----:B------:R-:W-:-:S05]  /*6e20*/  VIADD R0, R0, 0x1 ;  /* 0x0000000100007836 */ /* 0x000fca0000000000 */
[----:B------:R-:W-:-:S04]  /*6e30*/  ISETP.NE.AND P1, PT, R0, 0x1e, PT ;  /* 0x0000001e0000780c */ /* 0x000fc80003f25270 */
[----:B------:R-:W-:Y:S02]  /*6e40*/  SEL R2, RZ, 0x1, P1 ;  /* 0x00000001ff027807 */ /* 0x000fe40000800000 */
[----:B------:R-:W-:Y:S02]  /*6e50*/  SEL R0, R0, RZ, P1 ;  /* 0x000000ff00007207 */ /* 0x000fe40000800000 */
[----:B------:R-:W-:-:S03]  /*6e60*/  LOP3.LUT R7, R7, R2, RZ, 0x3c, !PT ;  /* 0x0000000207077212 */ /* 0x000fc600078e3cff */
[----:B0-----:R-:W-:Y:S01]  /*6e70*/  IMAD R9, R0, 0x8, R3 ;  /* 0x0000000800097824 */ /* 0x001fe200078e0203 */
[----:B------:R-:W-:Y:S01]  /*6e80*/  SHF.L.U32 R4, R7, 0x1f, RZ ;  /* 0x0000001f07047819 */ /* 0x000fe200000006ff */
[----:B-1----:R-:W-:Y:S06]  /*6e90*/  @!P0 BRA `(.L_x_170) ;  /* 0x0000001000648947 */ /* 0x002fec0003800000 */
.L_x_207:
        /* <DEDUP_REMOVED lines=9> */
.L_x_208:
        /* <DEDUP_REMOVED lines=9> */
.L_x_209:
        /* <DEDUP_REMOVED lines=9> */
.L_x_210:
        /* <DEDUP_REMOVED lines=9> */
.L_x_211:
        /* <DEDUP_REMOVED lines=9> */
.L_x_212:
        /* <DEDUP_REMOVED lines=9> */
.L_x_213:
        /* <DEDUP_REMOVED lines=9> */
.L_x_214:
        /* <DEDUP_REMOVED lines=9> */
.L_x_215:
        /* <DEDUP_REMOVED lines=9> */
.L_x_216:
        /* <DEDUP_REMOVED lines=9> */
.L_x_217:
        /* <DEDUP_REMOVED lines=9> */
.L_x_218:
        /* <DEDUP_REMOVED lines=9> */
.L_x_219:
        /* <DEDUP_REMOVED lines=9> */
.L_x_220:
        /* <DEDUP_REMOVED lines=9> */
.L_x_221:
        /* <DEDUP_REMOVED lines=9> */
.L_x_222:
        /* <DEDUP_REMOVED lines=9> */
.L_x_223:
        /* <DEDUP_REMOVED lines=9> */
.L_x_224:
        /* <DEDUP_REMOVED lines=9> */
.L_x_225:
        /* <DEDUP_REMOVED lines=9> */
.L_x_226:
        /* <DEDUP_REMOVED lines=9> */
.L_x_227:
        /* <DEDUP_REMOVED lines=9> */
.L_x_228:
        /* <DEDUP_REMOVED lines=9> */
.L_x_229:
        /* <DEDUP_REMOVED lines=9> */
.L_x_230:
        /* <DEDUP_REMOVED lines=9> */
.L_x_231:
        /* <DEDUP_REMOVED lines=9> */
.L_x_232:
[----:B------:R-:W1:Y:S01]  /*7cb0*/  SYNCS.PHASECHK.TRANS64.TRYWAIT P0, [R6+URZ], R5 ;  /* 0x00000005060075a7 */ /* 0x000e62000800017f */
[----:B------:R-:W-:-:S05]  /*7cc0*/  VIADD R0, R0, 0x1 ;  /* 0x0000000100007836 */ /* 0x000fca0000000000 */
[----:B------:R-:W-:-:S04]  /*7cd0*/  ISETP.NE.AND P1, PT, R0, 0x1e, PT ;  /* 0x0000001e0000780c */ /* 0x000fc80003f25270 */
[----:B------:R-:W-:Y:S02]  /*7ce0*/  SEL R2, RZ, 0x1, P1 ;  /* 0x00000001ff027807 */ /* 0x000fe40000800000 */
[----:B------:R-:W-:Y:S02]  /*7cf0*/  SEL R0, R0, RZ, P1 ;  /* 0x000000ff00007207 */ /* 0x000fe40000800000 */
[----:B------:R-:W-:Y:S01]  /*7d00*/  LOP3.LUT R2, R7, R2, RZ, 0x3c, !PT ;  /* 0x0000000207027212 */ /* 0x000fe200078e3cff */
[----:B-1----:R-:W-:Y:S06]  /*7d10*/  @!P0 BRA `(.L_x_196) ;  /* 0x0000000800cc8947 */ /* 0x002fec0003800000 */
.L_x_233:
[----:B------:R-:W-:Y:S01]  /*7d20*/  IMAD R3, R0, 0x8, R3 ;  /* 0x0000000800037824 */ /* 0x000fe200078e0203 */
[----:B------:R-:W-:-:S07]  /*7d30*/  SHF.L.U32 R0, R2, 0x1f, RZ ;  /* 0x0000001f02007819 */ /* 0x000fce00000006ff */
.L_x_197:
[----:B--2---:R2:W3:Y:S02]  /*7d40*/  SYNCS.PHASECHK.TRANS64.TRYWAIT P0, [R3+URZ], R0 ;  /* 0x00000000030075a7 */ /* 0x0044e4000800017f */
[----:B---3--:R-:W-:Y:S05]  /*7d50*/  @!P0 NANOSLEEP.SYNCS 0x989680 ;  /* 0x009896800000895d */ /* 0x008fea0003900000 */
[----:B------:R-:W3:Y:S02]  /*7d60*/  @!P0 SYNCS.PHASECHK.TRANS64 P0, [R3+URZ], R0 ;  /* 0x00000000030085a7 */ /* 0x000ee4000800007f */
[----:B---3--:R-:W-:Y:S05]  /*7d70*/  @!P0 BRA `(.L_x_197) ;  /* 0xfffffffc00f08947 */ /* 0x008fea000383ffff */
.L_x_166:
[----:B------:R-:W-:Y:S05]  /*7d80*/  BSYNC B0 ;  /* 0x0000000000007941 */ /* 0x000fea0003800000 */
.L_x_165:
[----:B------:R-:W-:Y:S05]  /*7d90*/  EXIT ;  /* 0x000000000000794d */ /* 0x000fea0003800000 */
.L_x_18:
[----:B-1----:R1:W2:Y:S02]  /*7da0*/  SYNCS.PHASECHK.TRANS64.TRYWAIT P1, [R3+URZ], R0 ;  /* 0x00000000030075a7 */ /* 0x0022a4000802017f */
[----:B--2---:R-:W-:Y:S05]  /*7db0*/  @!P1 NANOSLEEP.SYNCS 0x989680 ;  /* 0x009896800000995d */ /* 0x004fea0003900000 */
[----:B------:R-:W2:Y:S02]  /*7dc0*/  @!P1 SYNCS.PHASECHK.TRANS64 P1, [R3+URZ], R0 ;  /* 0x00000000030095a7 */ /* 0x000ea4000802007f */
[----:B--2---:R-:W-:Y:S05]  /*7dd0*/  @!P1 BRA `(.L_x_18) ;  /* 0xfffffffc00f09947 */ /* 0x004fea000383ffff */
[----:B------:R-:W-:Y:S05]  /*7de0*/  BRA `(.L_x_17) ;  /* 0xffffff9800887947 */ /* 0x000fea000383ffff */
.L_x_23:
[----:B-1----:R1:W2:Y:S02]  /*7df0*/  SYNCS.PHASECHK.TRANS64.TRYWAIT P1, [R4+URZ], R5 ;  /* 0x00000005040075a7 */ /* 0x0022a4000802017f */
[----:B--2---:R-:W-:Y:S05]  /*7e00*/  @!P1 NANOSLEEP.SYNCS 0x989680 ;  /* 0x009896800000995d */ /* 0x004fea0003900000 */
[----:B------:R-:W2:Y:S02]  /*7e10*/  @!P1 SYNCS.PHASECHK.TRANS64 P1, [R4+URZ], R5 ;  /* 0x00000005040095a7 */ /* 0x000ea4000802007f */
[----:B--2---:R-:W-:Y:S05]  /*7e20*/  @!P1 BRA `(.L_x_23) ;  /* 0xfffffffc00f09947 */ /* 0x004fea000383ffff */
[----:B------:R-:W-:Y:S05]  /*7e30*/  BRA `(.L_x_22) ;  /* 0xffffff9c00a47947 */ /* 0x000fea000383ffff */
.L_x_152:
[----:B------:R-:W-:Y:S01]  /*7e40*/  BSSY B1, `(.L_x_198) ;  /* 0x0000006000017945 */ /* 0x000fe20003800000 */
[----:B------:R-:W-:-:S07]  /*7e50*/  IMAD.MOV.U32 R15, RZ, RZ, -0x1 ;  /* 0xffffffffff0f7424 */ /* 0x000fce00078e00ff */
[----:B------:R-:W-:Y:S05]  /*7e60*/  WARPSYNC.COLLECTIVE R15, `(.L_x_199) ;  /* 0x000000000f0c7348 */ /* 0x000fea0003c00000 */
[----:B------:R-:W-:Y:S02]  /*7e70*/  ELECT P6, UR62, PT ;  /* 0x00000000003e782f */ /* 0x000fe400038c0000 */
[----:B------:R-:W-:Y:S01]  /*7e80*/  MOV R14, UR62 ;  /* 0x0000003e000e7c02 */ /* 0x000fe20008000f00 */
[----:B------:R-:W-:Y:S10]  /*7e90*/  ENDCOLLECTIVE ;  /* 0x000000000000791b */ /* 0x000ff40003800000 */
.L_x_199:
[----:B------:R-:W-:Y:S05]  /*7ea0*/  BSYNC B1 ;  /* 0x0000000000017941 */ /* 0x000fea0003800000 */
.L_x_198:
[----:B------:R-:W-:Y:S05]  /*7eb0*/  BRA `(.L_x_200) ;  /* 0xffffffe000a47947 */ /* 0x000fea000383ffff */
.L_x_155:
[----:B0-----:R0:W1:Y:S02]  /*7ec0*/  SYNCS.PHASECHK.TRANS64.TRYWAIT P1, [R14+URZ+0xf0], R7 ;  /* 0x0000f0070e0075a7 */ /* 0x001064000802017f */
[----:B-1----:R-:W-:Y:S05]  /*7ed0*/  @!P1 NANOSLEEP.SYNCS 0x989680 ;  /* 0x009896800000995d */ /* 0x002fea0003900000 */
[----:B------:R-:W1:Y:S02]  /*7ee0*/  @!P1 SYNCS.PHASECHK.TRANS64 P1, [R14+URZ+0xf0], R7 ;  /* 0x0000f0070e0095a7 */ /* 0x000e64000802007f */
[----:B-1----:R-:W-:Y:S05]  /*7ef0*/  @!P1 BRA `(.L_x_155) ;  /* 0xfffffffc00f09947 */ /* 0x002fea000383ffff */
[----:B------:R-:W-:Y:S05]  /*7f00*/  BRA `(.L_x_201) ;  /* 0xffffffe000d87947 */ /* 0x000fea000383ffff */
.L_x_164:
[----:B------:R-:W-:Y:S01]  /*7f10*/  BSSY B0, `(.L_x_202) ;  /* 0x0000006000007945 */ /* 0x000fe20003800000 */
[----:B------:R-:W-:-:S07]  /*7f20*/  IMAD.MOV.U32 R15, RZ, RZ, -0x1 ;  /* 0xffffffffff0f7424 */ /* 0x000fce00078e00ff */
[----:B------:R-:W-:Y:S05]  /*7f30*/  WARPSYNC.COLLECTIVE R15, `(.L_x_203) ;  /* 0x000000000f0c7348 */ /* 0x000fea0003c00000 */
[----:B------:R-:W-:Y:S02]  /*7f40*/  ELECT P6, UR62, PT ;  /* 0x00000000003e782f */ /* 0x000fe400038c0000 */
[----:B------:R-:W-:Y:S01]  /*7f50*/  MOV R14, UR62 ;  /* 0x0000003e000e7c02 */ /* 0x000fe20008000f00 */
[----:B------:R-:W-:Y:S10]  /*7f60*/  ENDCOLLECTIVE ;  /* 0x000000000000791b */ /* 0x000ff40003800000 */
.L_x_203:
[----:B------:R-:W-:Y:S05]  /*7f70*/  BSYNC B0 ;  /* 0x0000000000007941 */ /* 0x000fea0003800000 */
.L_x_202:
[----:B------:R-:W-:Y:S05]  /*7f80*/  BRA `(.L_x_204) ;  /* 0xffffffec00287947 */ /* 0x000fea000383ffff */
.L_x_168:
[----:B0-----:R0:W1:Y:S02]  /*7f90*/  SYNCS.PHASECHK.TRANS64.TRYWAIT P0, [R7+URZ], R2 ;  /* 0x00000002070075a7 */ /* 0x001064000800017f */
[----:B-1----:R-:W-:Y:S05]  /*7fa0*/  @!P0 NANOSLEEP.SYNCS 0x989680 ;  /* 0x009896800000895d */ /* 0x002fea0003900000 */
[----:B------:R-:W1:Y:S02]  /*7fb0*/  @!P0 SYNCS.PHASECHK.TRANS64 P0, [R7+URZ], R2 ;  /* 0x00000002070085a7 */ /* 0x000e64000800007f */
[----:B-1----:R-:W-:Y:S05]  /*7fc0*/  @!P0 BRA `(.L_x_168) ;  /* 0xfffffffc00f08947 */ /* 0x002fea000383ffff */
[----:B------:R-:W-:Y:S05]  /*7fd0*/  BRA `(.L_x_205) ;  /* 0xffffffec00687947 */ /* 0x000fea000383ffff */
.L_x_169:
[----:B0-----:R0:W1:Y:S02]  /*7fe0*/  SYNCS.PHASECHK.TRANS64.TRYWAIT P0, [R9+URZ], R4 ;  /* 0x00000004090075a7 */ /* 0x001064000800017f */
[----:B-1----:R-:W-:Y:S05]  /*7ff0*/  @!P0 NANOSLEEP.SYNCS 0x989680 ;  /* 0x009896800000895d */ /* 0x002fea0003900000 */
[----:B------:R-:W1:Y:S02]  /*8000*/  @!P0 SYNCS.PHASECHK.TRANS64 P0, [R9+URZ], R4 ;  /* 0x00000004090085a7 */ /* 0x000e64000800007f */
[----:B-1----:R-:W-:Y:S05]  /*8010*/  @!P0 BRA `(.L_x_169) ;  /* 0xfffffffc00f08947 */ /* 0x002fea000383ffff */
[----:B------:R-:W-:Y:S05]  /*8020*/  BRA `(.L_x_206) ;  /* 0xffffffec00787947 */ /* 0x000fea000383ffff */
.L_x_170:
[----:B0-----:R0:W1:Y:S02]  /*8030*/  SYNCS.PHASECHK.TRANS64.TRYWAIT P0, [R6+URZ], R5 ;  /* 0x00000005060075a7 */ /* 0x001064000800017f */
[----:B-1----:R-:W-:Y:S05]  /*8040*/  @!P0 NANOSLEEP.SYNCS 0x989680 ;  /* 0x009896800000895d */ /* 0x002fea0003900000 */
[----:B------:R-:W1:Y:S02]  /*8050*/  @!P0 SYNCS.PHASECHK.TRANS64 P0, [R6+URZ], R5 ;  /* 0x00000005060085a7 */ /* 0x000e64000800007f */
[----:B-1----:R-:W-:Y:S05]  /*8060*/  @!P0 BRA `(.L_x_170) ;  /* 0xfffffffc00f08947 */ /* 0x002fea000383ffff */
[----:B------:R-:W-:Y:S05]  /*8070*/  BRA `(.L_x_207) ;  /* 0xffffffec00887947 */ /* 0x000fea000383ffff */
.L_x_171:
[----:B0-----:R0:W1:Y:S02]  /*8080*/  SYNCS.PHASECHK.TRANS64.TRYWAIT P0, [R9+URZ], R4 ;  /* 0x00000004090075a7 */ /* 0x001064000800017f */
[----:B-1----:R-:W-:Y:S05]  /*8090*/  @!P0 NANOSLEEP.SYNCS 0x989680 ;  /* 0x009896800000895d */ /* 0x002fea0003900000 */
[----:B------:R-:W1:Y:S02]  /*80a0*/  @!P0 SYNCS.PHASECHK.TRANS64 P0, [R9+URZ], R4 ;  /* 0x00000004090085a7 */ /* 0x000e64000800007f */
[----:B-1----:R-:W-:Y:S05]  /*80b0*/  @!P0 BRA `(.L_x_171) ;  /* 0xfffffffc00f08947 */ /* 0x002fea000383ffff */
[----:B------:R-:W-:Y:S05]  /*80c0*/  BRA `(.L_x_208) ;  /* 0xffffffec00987947 */ /* 0x000fea000383ffff */
.L_x_172:
[----:B0-----:R0:W1:Y:S02]  /*80d0*/  SYNCS.PHASECHK.TRANS64.TRYWAIT P0, [R6+URZ], R5 ;  /* 0x00000005060075a7 */ /* 0x001064000800017f */
[----:B-1----:R-:W-:Y:S05]  /*80e0*/  @!P0 NANOSLEEP.SYNCS 0x989680 ;  /* 0x009896800000895d */ /* 0x002fea0003900000 */
[----:B------:R-:W1:Y:S02]  /*80f0*/  @!P0 SYNCS.PHASECHK.TRANS64 P0, [R6+URZ], R5 ;  /* 0x00000005060085a7 */ /* 0x000e64000800007f */
[----:B-1----:R-:W-:Y:S05]  /*8100*/  @!P0 BRA `(.L_x_172) ;  /* 0xfffffffc00f08947 */ /* 0x002fea000383ffff */
[----:B------:R-:W-:Y:S05]  /*8110*/  BRA `(.L_x_209) ;  /* 0xffffffec00a87947 */ /* 0x000fea000383ffff */
.L_x_173:
[----:B0-----:R0:W1:Y:S02]  /*8120*/  SYNCS.PHASECHK.TRANS64.TRYWAIT P0, [R9+URZ], R4 ;  /* 0x00000004090075a7 */ /* 0x001064000800017f */
[----:B-1----:R-:W-:Y:S05]  /*8130*/  @!P0 NANOSLEEP.SYNCS 0x989680 ;  /* 0x009896800000895d */ /* 0x002fea0003900000 */
[----:B------:R-:W1:Y:S02]  /*8140*/  @!P0 SYNCS.PHASECHK.TRANS64 P0, [R9+URZ], R4 ;  /* 0x00000004090085a7 */ /* 0x000e64000800007f */
[----:B-1----:R-:W-:Y:S05]  /*8150*/  @!P0 BRA `(.L_x_173) ;  /* 0xfffffffc00f08947 */ /* 0x002fea000383ffff */
[----:B------:R-:W-:Y:S05]  /*8160*/  BRA `(.L_x_210) ;  /* 0xffffffec00b87947 */ /* 0x000fea000383ffff */
.L_x_174:
[----:B0-----:R0:W1:Y:S02]  /*8170*/  SYNCS.PHASECHK.TRANS64.TRYWAIT P0, [R6+URZ], R5 ;  /* 0x00000005060075a7 */ /* 0x001064000800017f */
[----:B-1----:R-:W-:Y:S05]  /*8180*/  @!P0 NANOSLEEP.SYNCS 0x989680 ;  /* 0x009896800000895d */ /* 0x002fea0003900000 */
[----:B------:R-:W1:Y:S02]  /*8190*/  @!P0 SYNCS.PHASECHK.TRANS64 P0, [R6+URZ], R5 ;  /* 0x00000005060085a7 */ /* 0x000e64000800007f */
[----:B-1----:R-:W-:Y:S05]  /*81a0*/  @!P0 BRA `(.L_x_174) ;  /* 0xfffffffc00f08947 */ /* 0x002fea000383ffff */
[----:B------:R-:W-:Y:S05]  /*81b0*/  BRA `(.L_x_211) ;  /* 0xffffffec00c87947 */ /* 0x000fea000383ffff */
.L_x_175:
[----:B0-----:R0:W1:Y:S02]  /*81c0*/  SYNCS.PHASECHK.TRANS64.TRYWAIT P0, [R9+URZ], R4 ;  /* 0x00000004090075a7 */ /* 0x001064000800017f */
[----:B-1----:R-:W-:Y:S05]  /*81d0*/  @!P0 NANOSLEEP.SYNCS 0x989680 ;  /* 0x009896800000895d */ /* 0x002fea0003900000 */
[----:B------:R-:W1:Y:S02]  /*81e0*/  @!P0 SYNCS.PHASECHK.TRANS64 P0, [R9+URZ], R4 ;  /* 0x00000004090085a7 */ /* 0x000e64000800007f */
[----:B-1----:R-:W-:Y:S05]  /*81f0*/  @!P0 BRA `(.L_x_175) ;  /* 0xfffffffc00f08947 */ /* 0x002fea000383ffff */
[----:B------:R-:W-:Y:S05]  /*8200*/  BRA `(.L_x_212) ;  /* 0xffffffec00d87947 */ /* 0x000fea000383ffff */
.L_x_176:
[----:B0-----:R0:W1:Y:S02]  /*8210*/  SYNCS.PHASECHK.TRANS64.TRYWAIT P0, [R6+URZ], R5 ;  /* 0x00000005060075a7 */ /* 0x001064000800017f */
[----:B-1----:R-:W-:Y:S05]  /*8220*/  @!P0 NANOSLEEP.SYNCS 0x989680 ;  /* 0x009896800000895d */ /* 0x002fea0003900000 */
[----:B------:R-:W1:Y:S02]  /*8230*/  @!P0 SYNCS.PHASECHK.TRANS64 P0, [R6+URZ], R5 ;  /* 0x00000005060085a7 */ /* 0x000e64000800007f */
[----:B-1----:R-:W-:Y:S05]  /*8240*/  @!P0 BRA `(.L_x_176) ;  /* 0xfffffffc00f08947 */ /* 0x002fea000383ffff */
[----:B------:R-:W-:Y:S05]  /*8250*/  BRA `(.L_x_213) ;  /* 0xffffffec00e87947 */ /* 0x000fea000383ffff */
.L_x_177:
[----:B0-----:R0:W1:Y:S02]  /*8260*/  SYNCS.PHASECHK.TRANS64.TRYWAIT P0, [R9+URZ], R4 ;  /* 0x00000004090075a7 */ /* 0x001064000800017f */
[----:B-1----:R-:W-:Y:S05]  /*8270*/  @!P0 NANOSLEEP.SYNCS 0x989680 ;  /* 0x009896800000895d */ /* 0x002fea0003900000 */
[----:B------:R-:W1:Y:S02]  /*8280*/  @!P0 SYNCS.PHASECHK.TRANS64 P0, [R9+URZ], R4 ;  /* 0x00000004090085a7 */ /* 0x000e64000800007f */
[----:B-1----:R-:W-:Y:S05]  /*8290*/  @!P0 BRA `(.L_x_177) ;  /* 0xfffffffc00f08947 */ /* 0x002fea000383ffff */
[----:B------:R-:W-:Y:S05]  /*82a0*/  BRA `(.L_x_214) ;  /* 0xffffffec00f87947 */ /* 0x000fea000383ffff */
.L_x_178:
[----:B0-----:R0:W1:Y:S02]  /*82b0*/  SYNCS.PHASECHK.TRANS64.TRYWAIT P0, [R6+URZ], R5 ;  /* 0x00000005060075a7 */ /* 0x001064000800017f */
[----:B-1----:R-:W-:Y:S05]  /*82c0*/  @!P0 NANOSLEEP.SYNCS 0x989680 ;  /* 0x009896800000895d */ /* 0x002fea0003900000 */
[----:B------:R-:W1:Y:S02]  /*82d0*/  @!P0 SYNCS.PHASECHK.TRANS64 P0, [R6+URZ], R5 ;  /* 0x00000005060085a7 */ /* 0x000e64000800007f */
[----:B-1----:R-:W-:Y:S05]  /*82e0*/  @!P0 BRA `(.L_x_178) ;  /* 0xfffffffc00f08947 */ /* 0x002fea000383ffff */
[----:B------:R-:W-:Y:S05]  /*82f0*/  BRA `(.L_x_215) ;  /* 0xfffffff000087947 */ /* 0x000fea000383ffff */
.L_x_179:
[----:B0-----:R0:W1:Y:S02]  /*8300*/  SYNCS.PHASECHK.TRANS64.TRYWAIT P0, [R9+URZ], R4 ;  /* 0x00000004090075a7 */ /* 0x001064000800017f */
[----:B-1----:R-:W-:Y:S05]  /*8310*/  @!P0 NANOSLEEP.SYNCS 0x989680 ;  /* 0x009896800000895d */ /* 0x002fea0003900000 */
[----:B------:R-:W1:Y:S02]  /*8320*/  @!P0 SYNCS.PHASECHK.TRANS64 P0, [R9+URZ], R4 ;  /* 0x00000004090085a7 */ /* 0x000e64000800007f */
[----:B-1----:R-:W-:Y:S05]  /*8330*/  @!P0 BRA `(.L_x_179) ;  /* 0xfffffffc00f08947 */ /* 0x002fea000383ffff */
[----:B------:R-:W-:Y:S05]  /*8340*/  BRA `(.L_x_216) ;  /* 0xfffffff000187947 */ /* 0x000fea000383ffff */
.L_x_180:
[----:B0-----:R0:W1:Y:S02]  /*8350*/  SYNCS.PHASECHK.TRANS64.TRYWAIT P0, [R6+URZ], R5 ;  /* 0x00000005060075a7 */ /* 0x001064000800017f */
[----:B-1----:R-:W-:Y:S05]  /*8360*/  @!P0 NANOSLEEP.SYNCS 0x989680 ;  /* 0x009896800000895d */ /* 0x002fea0003900000 */
[----:B------:R-:W1:Y:S02]  /*8370*/  @!P0 SYNCS.PHASECHK.TRANS64 P0, [R6+URZ], R5 ;  /* 0x00000005060085a7 */ /* 0x000e64000800007f */
[----:B-1----:R-:W-:Y:S05]  /*8380*/  @!P0 BRA `(.L_x_180) ;  /* 0xfffffffc00f08947 */ /* 0x002fea000383ffff */
[----:B------:R-:W-:Y:S05]  /*8390*/  BRA `(.L_x_217) ;  /* 0xfffffff000287947 */ /* 0x000fea000383ffff */
.L_x_181:
[----:B0-----:R0:W1:Y:S02]  /*83a0*/  SYNCS.PHASECHK.TRANS64.TRYWAIT P0, [R9+URZ], R4 ;  /* 0x00000004090075a7 */ /* 0x001064000800017f */
[----:B-1----:R-:W-:Y:S05]  /*83b0*/  @!P0 NANOSLEEP.SYNCS 0x989680 ;  /* 0x009896800000895d */ /* 0x002fea0003900000 */
[----:B------:R-:W1:Y:S02]  /*83c0*/  @!P0 SYNCS.PHASECHK.TRANS64 P0, [R9+URZ], R4 ;  /* 0x00000004090085a7 */ /* 0x000e64000800007f */
[----:B-1----:R-:W-:Y:S05]  /*83d0*/  @!P0 BRA `(.L_x_181) ;  /* 0xfffffffc00f08947 */ /* 0x002fea000383ffff */
[----:B------:R-:W-:Y:S05]  /*83e0*/  BRA `(.L_x_218) ;  /* 0xfffffff000387947 */ /* 0x000fea000383ffff */
.L_x_182:
[----:B0-----:R0:W1:Y:S02]  /*83f0*/  SYNCS.PHASECHK.TRANS64.TRYWAIT P0, [R6+URZ], R5 ;  /* 0x00000005060075a7 */ /* 0x001064000800017f */
[----:B-1----:R-:W-:Y:S05]  /*8400*/  @!P0 NANOSLEEP.SYNCS 0x989680 ;  /* 0x009896800000895d */ /* 0x002fea0003900000 */
[----:B------:R-:W1:Y:S02]  /*8410*/  @!P0 SYNCS.PHASECHK.TRANS64 P0, [R6+URZ], R5 ;  /* 0x00000005060085a7 */ /* 0x000e64000800007f */
[----:B-1----:R-:W-:Y:S05]  /*8420*/  @!P0 BRA `(.L_x_182) ;  /* 0xfffffffc00f08947 */ /* 0x002fea000383ffff */
[----:B------:R-:W-:Y:S05]  /*8430*/  BRA `(.L_x_219) ;  /* 0xfffffff000487947 */ /* 0x000fea000383ffff */
.L_x_183:
[----:B0-----:R0:W1:Y:S02]  /*8440*/  SYNCS.PHASECHK.TRANS64.TRYWAIT P0, [R9+URZ], R4 ;  /* 0x00000004090075a7 */ /* 0x001064000800017f */
[----:B-1----:R-:W-:Y:S05]  /*8450*/  @!P0 NANOSLEEP.SYNCS 0x989680 ;  /* 0x009896800000895d */ /* 0x002fea0003900000 */
[----:B------:R-:W1:Y:S02]  /*8460*/  @!P0 SYNCS.PHASECHK.TRANS64 P0, [R9+URZ], R4 ;  /* 0x00000004090085a7 */ /* 0x000e64000800007f */
[----:B-1----:R-:W-:Y:S05]  /*8470*/  @!P0 BRA `(.L_x_183) ;  /* 0xfffffffc00f08947 */ /* 0x002fea000383ffff */
[----:B------:R-:W-:Y:S05]  /*8480*/  BRA `(.L_x_220) ;  /* 0xfffffff000587947 */ /* 0x000fea000383ffff */
.L_x_184:
[----:B0-----:R0:W1:Y:S02]  /*8490*/  SYNCS.PHASECHK.TRANS64.TRYWAIT P0, [R6+URZ], R5 ;  /* 0x00000005060075a7 */ /* 0x001064000800017f */
[----:B-1----:R-:W-:Y:S05]  /*84a0*/  @!P0 NANOSLEEP.SYNCS 0x989680 ;  /* 0x009896800000895d */ /* 0x002fea0003900000 */
[----:B------:R-:W1:Y:S02]  /*84b0*/  @!P0 SYNCS.PHASECHK.TRANS64 P0, [R6+URZ], R5 ;  /* 0x00000005060085a7 */ /* 0x000e64000800007f */
[----:B-1----:R-:W-:Y:S05]  /*84c0*/  @!P0 BRA `(.L_x_184) ;  /* 0xfffffffc00f08947 */ /* 0x002fea000383ffff */
[----:B------:R-:W-:Y:S05]  /*84d0*/  BRA `(.L_x_221) ;  /* 0xfffffff000687947 */ /* 0x000fea000383ffff */
.L_x_185:
[----:B0-----:R0:W1:Y:S02]  /*84e0*/  SYNCS.PHASECHK.TRANS64.TRYWAIT P0, [R9+URZ], R4 ;  /* 0x00000004090075a7 */ /* 0x001064000800017f */
[----:B-1----:R-:W-:Y:S05]  /*84f0*/  @!P0 NANOSLEEP.SYNCS 0x989680 ;  /* 0x009896800000895d */ /* 0x002fea0003900000 */
[----:B------:R-:W1:Y:S02]  /*8500*/  @!P0 SYNCS.PHASECHK.TRANS64 P0, [R9+URZ], R4 ;  /* 0x00000004090085a7 */ /* 0x000e64000800007f */
[----:B-1----:R-:W-:Y:S05]  /*8510*/  @!P0 BRA `(.L_x_185) ;  /* 0xfffffffc00f08947 */ /* 0x002fea000383ffff */
[----:B------:R-:W-:Y:S05]  /*8520*/  BRA `(.L_x_222) ;  /* 0xfffffff000787947 */ /* 0x000fea000383ffff */
.L_x_186:
[----:B0-----:R0:W1:Y:S02]  /*8530*/  SYNCS.PHASECHK.TRANS64.TRYWAIT P0, [R6+URZ], R5 ;  /* 0x00000005060075a7 */ /* 0x001064000800017f */
[----:B-1----:R-:W-:Y:S05]  /*8540*/  @!P0 NANOSLEEP.SYNCS 0x989680 ;  /* 0x009896800000895d */ /* 0x002fea0003900000 */
[----:B------:R-:W1:Y:S02]  /*8550*/  @!P0 SYNCS.PHASECHK.TRANS64 P0, [R6+URZ], R5 ;  /* 0x00000005060085a7 */ /* 0x000e64000800007f */
[----:B-1----:R-:W-:Y:S05]  /*8560*/  @!P0 BRA `(.L_x_186) ;  /* 0xfffffffc00f08947 */ /* 0x002fea000383ffff */
[----:B------:R-:W-:Y:S05]  /*8570*/  BRA `(.L_x_223) ;  /* 0xfffffff000887947 */ /* 0x000fea000383ffff */
.L_x_187:
[----:B0-----:R0:W1:Y:S02]  /*8580*/  SYNCS.PHASECHK.TRANS64.TRYWAIT P0, [R9+URZ], R4 ;  /* 0x00000004090075a7 */ /* 0x001064000800017f */
[----:B-1----:R-:W-:Y:S05]  /*8590*/  @!P0 NANOSLEEP.SYNCS 0x989680 ;  /* 0x009896800000895d */ /* 0x002fea0003900000 */
[----:B------:R-:W1:Y:S02]  /*85a0*/  @!P0 SYNCS.PHASECHK.TRANS64 P0, [R9+URZ], R4 ;  /* 0x00000004090085a7 */ /* 0x000e64000800007f */
[----:B-1----:R-:W-:Y:S05]  /*85b0*/  @!P0 BRA `(.L_x_187) ;  /* 0xfffffffc00f08947 */ /* 0x002fea000383ffff */
[----:B------:R-:W-:Y:S05]  /*85c0*/  BRA `(.L_x_224) ;  /* 0xfffffff000987947 */ /* 0x000fea000383ffff */
.L_x_188:
[----:B0-----:R0:W1:Y:S02]  /*85d0*/  SYNCS.PHASECHK.TRANS64.TRYWAIT P0, [R6+URZ], R5 ;  /* 0x00000005060075a7 */ /* 0x001064000800017f */
[----:B-1----:R-:W-:Y:S05]  /*85e0*/  @!P0 NANOSLEEP.SYNCS 0x989680 ;  /* 0x009896800000895d */ /* 0x002fea0003900000 */
[----:B------:R-:W1:Y:S02]  /*85f0*/  @!P0 SYNCS.PHASECHK.TRANS64 P0, [R6+URZ], R5 ;  /* 0x00000005060085a7 */ /* 0x000e64000800007f */
[----:B-1----:R-:W-:Y:S05]  /*8600*/  @!P0 BRA `(.L_x_188) ;  /* 0xfffffffc00f08947 */ /* 0x002fea000383ffff */
[----:B------:R-:W-:Y:S05]  /*8610*/  BRA `(.L_x_225) ;  /* 0xfffffff000a87947 */ /* 0x000fea000383ffff */
.L_x_189:
[----:B0-----:R0:W1:Y:S02]  /*8620*/  SYNCS.PHASECHK.TRANS64.TRYWAIT P0, [R9+URZ], R4 ;  /* 0x00000004090075a7 */ /* 0x001064000800017f */
[----:B-1----:R-:W-:Y:S05]  /*8630*/  @!P0 NANOSLEEP.SYNCS 0x989680 ;  /* 0x009896800000895d */ /* 0x002fea0003900000 */
[----:B------:R-:W1:Y:S02]  /*8640*/  @!P0 SYNCS.PHASECHK.TRANS64 P0, [R9+URZ], R4 ;  /* 0x00000004090085a7 */ /* 0x000e64000800007f */
[----:B-1----:R-:W-:Y:S05]  /*8650*/  @!P0 BRA `(.L_x_189) ;  /* 0xfffffffc00f08947 */ /* 0x002fea000383ffff */
[----:B------:R-:W-:Y:S05]  /*8660*/  BRA `(.L_x_226) ;  /* 0xfffffff000b87947 */ /* 0x000fea000383ffff */
.L_x_190:
[----:B0-----:R0:W1:Y:S02]  /*8670*/  SYNCS.PHASECHK.TRANS64.TRYWAIT P0, [R6+URZ], R5 ;  /* 0x00000005060075a7 */ /* 0x001064000800017f */
[----:B-1----:R-:W-:Y:S05]  /*8680*/  @!P0 NANOSLEEP.SYNCS 0x989680 ;  /* 0x009896800000895d */ /* 0x002fea0003900000 */
[----:B------:R-:W1:Y:S02]  /*8690*/  @!P0 SYNCS.PHASECHK.TRANS64 P0, [R6+URZ], R5 ;  /* 0x00000005060085a7 */ /* 0x000e64000800007f */
[----:B-1----:R-:W-:Y:S05]  /*86a0*/  @!P0 BRA `(.L_x_190) ;  /* 0xfffffffc00f08947 */ /* 0x002fea000383ffff */
[----:B------:R-:W-:Y:S05]  /*86b0*/  BRA `(.L_x_227) ;  /* 0xfffffff000c87947 */ /* 0x000fea000383ffff */
.L_x_191:
[----:B0-----:R0:W1:Y:S02]  /*86c0*/  SYNCS.PHASECHK.TRANS64.TRYWAIT P0, [R9+URZ], R4 ;  /* 0x00000004090075a7 */ /* 0x001064000800017f */
[----:B-1----:R-:W-:Y:S05]  /*86d0*/  @!P0 NANOSLEEP.SYNCS 0x989680 ;  /* 0x009896800000895d */ /* 0x002fea0003900000 */
[----:B------:R-:W1:Y:S02]  /*86e0*/  @!P0 SYNCS.PHASECHK.TRANS64 P0, [R9+URZ], R4 ;  /* 0x00000004090085a7 */ /* 0x000e64000800007f */
[----:B-1----:R-:W-:Y:S05]  /*86f0*/  @!P0 BRA `(.L_x_191) ;  /* 0xfffffffc00f08947 */ /* 0x002fea000383ffff */
[----:B------:R-:W-:Y:S05]  /*8700*/  BRA `(.L_x_228) ;  /* 0xfffffff000d87947 */ /* 0x000fea000383ffff */
.L_x_192:
[----:B0-----:R0:W1:Y:S02]  /*8710*/  SYNCS.PHASECHK.TRANS64.TRYWAIT P0, [R6+URZ], R5 ;  /* 0x00000005060075a7 */ /* 0x001064000800017f */
[----:B-1----:R-:W-:Y:S05]  /*8720*/  @!P0 NANOSLEEP.SYNCS 0x989680 ;  /* 0x009896800000895d */ /* 0x002fea0003900000 */
[----:B------:R-:W1:Y:S02]  /*8730*/  @!P0 SYNCS.PHASECHK.TRANS64 P0, [R6+URZ], R5 ;  /* 0x00000005060085a7 */ /* 0x000e64000800007f */
[----:B-1----:R-:W-:Y:S05]  /*8740*/  @!P0 BRA `(.L_x_192) ;  /* 0xfffffffc00f08947 */ /* 0x002fea000383ffff */
[----:B------:R-:W-:Y:S05]  /*8750*/  BRA `(.L_x_229) ;  /* 0xfffffff000e87947 */ /* 0x000fea000383ffff */
.L_x_193:
[----:B0-----:R0:W1:Y:S02]  /*8760*/  SYNCS.PHASECHK.TRANS64.TRYWAIT P0, [R9+URZ], R4 ;  /* 0x00000004090075a7 */ /* 0x001064000800017f */
[----:B-1----:R-:W-:Y:S05]  /*8770*/  @!P0 NANOSLEEP.SYNCS 0x989680 ;  /* 0x009896800000895d */ /* 0x002fea0003900000 */
[----:B------:R-:W1:Y:S02]  /*8780*/  @!P0 SYNCS.PHASECHK.TRANS64 P0, [R9+URZ], R4 ;  /* 0x00000004090085a7 */ /* 0x000e64000800007f */
[----:B-1----:R-:W-:Y:S05]  /*8790*/  @!P0 BRA `(.L_x_193) ;  /* 0xfffffffc00f08947 */ /* 0x002fea000383ffff */
[----:B------:R-:W-:Y:S05]  /*87a0*/  BRA `(.L_x_230) ;  /* 0xfffffff000f87947 */ /* 0x000fea000383ffff */
.L_x_194:
[----:B0-----:R0:W1:Y:S02]  /*87b0*/  SYNCS.PHASECHK.TRANS64.TRYWAIT P0, [R6+URZ], R5 ;  /* 0x00000005060075a7 */ /* 0x001064000800017f */
[----:B-1----:R-:W-:Y:S05]  /*87c0*/  @!P0 NANOSLEEP.SYNCS 0x989680 ;  /* 0x009896800000895d */ /* 0x002fea0003900000 */
[----:B------:R-:W1:Y:S02]  /*87d0*/  @!P0 SYNCS.PHASECHK.TRANS64 P0, [R6+URZ], R5 ;  /* 0x00000005060085a7 */ /* 0x000e64000800007f */
[----:B-1----:R-:W-:Y:S05]  /*87e0*/  @!P0 BRA `(.L_x_194) ;  /* 0xfffffffc00f08947 */ /* 0x002fea000383ffff */
[----:B------:R-:W-:Y:S05]  /*87f0*/  BRA `(.L_x_231) ;  /* 0xfffffff400087947 */ /* 0x000fea000383ffff */
.L_x_195:
[----:B0-----:R0:W1:Y:S02]  /*8800*/  SYNCS.PHASECHK.TRANS64.TRYWAIT P0, [R9+URZ], R4 ;  /* 0x00000004090075a7 */ /* 0x001064000800017f */
[----:B-1----:R-:W-:Y:S05]  /*8810*/  @!P0 NANOSLEEP.SYNCS 0x989680 ;  /* 0x009896800000895d */ /* 0x002fea0003900000 */
[----:B------:R-:W1:Y:S02]  /*8820*/  @!P0 SYNCS.PHASECHK.TRANS64 P0, [R9+URZ], R4 ;  /* 0x00000004090085a7 */ /* 0x000e64000800007f */
[----:B-1----:R-:W-:Y:S05]  /*8830*/  @!P0 BRA `(.L_x_195) ;  /* 0xfffffffc00f08947 */ /* 0x002fea000383ffff */
[----:B------:R-:W-:Y:S05]  /*8840*/  BRA `(.L_x_232) ;  /* 0xfffffff400187947 */ /* 0x000fea000383ffff */
.L_x_196:
[----:B-1----:R1:W2:Y:S02]  /*8850*/  SYNCS.PHASECHK.TRANS64.TRYWAIT P0, [R6+URZ], R5 ;  /* 0x00000005060075a7 */ /* 0x0022a4000800017f */
[----:B--2---:R-:W-:Y:S05]  /*8860*/  @!P0 NANOSLEEP.SYNCS 0x989680 ;  /* 0x009896800000895d */ /* 0x004fea0003900000 */
[----:B------:R-:W2:Y:S02]  /*8870*/  @!P0 SYNCS.PHASECHK.TRANS64 P0, [R6+URZ], R5 ;  /* 0x00000005060085a7 */ /* 0x000ea4000800007f */
[----:B--2---:R-:W-:Y:S05]  /*8880*/  @!P0 BRA `(.L_x_196) ;  /* 0xfffffffc00f08947 */ /* 0x004fea000383ffff */
[----:B------:R-:W-:Y:S05]  /*8890*/  BRA `(.L_x_233) ;  /* 0xfffffff400207947 */ /* 0x000fea000383ffff */
.L_x_234:
[----:B------:R-:W-:-:S00]  /*88a0*/  BRA `(.L_x_234) ;  /* 0xfffffffc00fc7947 */ /* 0x000fc0000383ffff */
[----:B------:R-:W-:-:S00]  /*88b0*/  NOP ;  /* 0x0000000000007918 */ /* 0x000fc00000000000 */
        /* <DEDUP_REMOVED lines=12> */
.L_x_235:


//--------------------- .nv.global.init           --------------------------
	.section	.nv.global.init,"aw",@progbits
.nv.global.init:
	.type		$str$22,@object
	.size		$str$22,($str$23 - $str$22)
$str$22:
        /*0000*/ 	.byte	0x6b, 0x5f, 0x74, 0x69, 0x6c, 0x65, 0x5f, 0x63, 0x6f, 0x75, 0x6e, 0x74, 0x20, 0x3e, 0x3d, 0x20
        /*0010*/ 	.byte	0x31, 0x00
	.type		$str$23,@object
	.size		$str$23,(__unnamed_1 - $str$23)
$str$23:
        /*0012*/ 	.byte	0x2f, 0x74, 0x6d, 0x70, 0x2f, 0x63, 0x75, 0x74, 0x6c, 0x61, 0x73, 0x73, 0x5f, 0x73, 0x77, 0x65
        /*0022*/ 	.byte	0x65, 0x70, 0x5f, 0x73, 0x72, 0x63, 0x2f, 0x69, 0x6e, 0x63, 0x6c, 0x75, 0x64, 0x65, 0x2f, 0x63
        /*0032*/ 	.byte	0x75, 0x74, 0x6c, 0x61, 0x73, 0x73, 0x2f, 0x67, 0x65, 0x6d, 0x6d, 0x2f, 0x63, 0x6f, 0x6c, 0x6c
        /*0042*/ 	.byte	0x65, 0x63, 0x74, 0x69, 0x76, 0x65, 0x2f, 0x73, 0x6d, 0x39, 0x30, 0x5f, 0x6d, 0x6d, 0x61, 0x5f
        /*0052*/ 	.byte	0x74, 0x6d, 0x61, 0x5f, 0x67, 0x6d, 0x6d, 0x61, 0x5f, 0x73, 0x73, 0x5f, 0x77, 0x61, 0x72, 0x70
        /*0062*/ 	.byte	0x73, 0x70, 0x65, 0x63, 0x69, 0x61, 0x6c, 0x69, 0x7a, 0x65, 0x64, 0x2e, 0x68, 0x70, 0x70, 0x00
	.type		__unnamed_1,@object
	.size		__unnamed_1,(.L_0 - __unnamed_1)
__unnamed_1:
        /*0072*/ 	.byte	0x76, 0x6f, 0x69, 0x64, 0x20, 0x63, 0x75, 0x74, 0x6c, 0x61, 0x73, 0x73, 0x3a, 0x3a, 0x67, 0x65
        /* <DEDUP_REMOVED lines=171> */
        /*0b32*/ 	.byte	0x74, 0x65, 0x3a, 0x3a, 0x69, 0x64, 0x65, 0x6e, 0x74, 0x69, 0x74, 0x79, 0x5d, 0x00
.L_0:


//--------------------- .nv.shared._ZN7cutlass13device_kernelINS_4gemm6kernel13GemmUniversalIN4cute5tupleIJiiiiEEENS1_10collective13CollectiveMmaINS1_34MainloopSm90TmaGmmaWarpSpecializedILi30ENS5_IJNS4_1CILi1EEESB_SB_EEENS1_35KernelTmaWarpSpecializedCooperativeEEENS5_IJNSA_ILi128EEENSA_ILi112EEENSA_ILi32EEEEEEaNS5_IJlSB_lEEEaSJ_NS4_8TiledMMAINS4_8MMA_AtomIJNS4_4SM904GMMA26MMA_64x16x32_S32S8S8_SS_TNEEEENS4_6LayoutINS5_IJNSA_ILi2EEESB_SB_EEENS5_IJSB_NSA_ILi0EEEST_EEEEENS5_IJNS4_10UnderscoreESW_SW_EEEEENS4_13SM90_TMA_LOADENS4_14ComposedLayoutINS4_7SwizzleILi1ELi4ELi3EEENS4_18smem_ptr_flag_bitsILi8EEENSQ_INS5_IJNSA_ILi8EEESH_EEENS5_IJSH_SB_EEEEEEEvNS4_8identityESZ_S19_vS1A_EENS_8epilogue10collective6detail29Sm90TmaWarpSpecializedAdapterINS1D_15DefaultEpilogueIaSJ_SJ_NS1C_6thread17LinearCombinationIaLi1EiiLNS1H_9ScaleType4KindE0ELNS_15FloatRoundStyleE2EaEENS1_15EpilogueDefaultEEEEEvvEEEEvNT_6ParamsE --------------------------
	.section	.nv.shared._ZN7cutlass13device_kernelINS_4gemm6kernel13GemmUniversalIN4cute5tupleIJiiiiEEENS1_10collective13CollectiveMmaINS1_34MainloopSm90TmaGmmaWarpSpecializedILi30ENS5_IJNS4_1CILi1EEESB_SB_EEENS1_35KernelTmaWarpSpecializedCooperativeEEENS5_IJNSA_ILi128EEENSA_ILi112EEENSA_ILi32EEEEEEaNS5_IJlSB_lEEEaSJ_NS4_8TiledMMAINS4_8MMA_AtomIJNS4_4SM904GMMA26MMA_64x16x32_S32S8S8_SS_TNEEEENS4_6LayoutINS5_IJNSA_ILi2EEESB_SB_EEENS5_IJSB_NSA_ILi0EEEST_EEEEENS5_IJNS4_10UnderscoreESW_SW_EEEEENS4_13SM90_TMA_LOADENS4_14ComposedLayoutINS4_7SwizzleILi1ELi4ELi3EEENS4_18smem_ptr_flag_bitsILi8EEENSQ_INS5_IJNSA_ILi8EEESH_EEENS5_IJSH_SB_EEEEEEEvNS4_8identityESZ_S19_vS1A_EENS_8epilogue10collective6detail29Sm90TmaWarpSpecializedAdapterINS1D_15DefaultEpilogueIaSJ_SJ_NS1C_6thread17LinearCombinationIaLi1EiiLNS1H_9ScaleType4KindE0ELNS_15FloatRoundStyleE2EaEENS1_15EpilogueDefaultEEEEEvvEEEEvNT_6ParamsE,"aw",@nobits
	.sectionflags	@""
	.align	16
	.zero		1024


//--------------------- .nv.shared.reserved.0     --------------------------
	.section	.nv.shared.reserved.0,"aw",@nobits
	.weak		__nv_reservedSMEM_offset_0_alias
	.size		__nv_reservedSMEM_offset_0_alias, 0, 0
	.other		__nv_reservedSMEM_offset_0_alias,@"STO_CUDA_RESERVED_SHARED STV_DEFAULT"
__nv_reservedSMEM_offset_0_alias:
	.zero		0


//--------------------- .nv.global                --------------------------
	.section	.nv.global,"aw",@nobits
.nv.global:
	.type		_ZN39_INTERNAL_e24c8953_4_k_cu_75c6173b_54824cute1_E,@object
	.size		_ZN39_INTERNAL_e24c8953_4_k_cu_75c6173b_54824cute1_E,(_ZN39_INTERNAL_e24c8953_4_k_cu_75c6173b_54824cuda3std3__45__cpo6cbeginE - _ZN39_INTERNAL_e24c8953_4_k_cu_75c6173b_54824cute1_E)
_ZN39_INTERNAL_e24c8953_4_k_cu_75c6173b_54824cute1_E:
	.zero		1
	.type		_ZN39_INTERNAL_e24c8953_4_k_cu_75c6173b_54824cuda3std3__45__cpo6cbeginE,@object
	.size		_ZN39_INTERNAL_e24c8953_4_k_cu_75c6173b_54824cuda3std3__45__cpo6cbeginE,(_ZN39_INTERNAL_e24c8953_4_k_cu_75c6173b_54824cuda3std3__48in_placeE - _ZN39_INTERNAL_e24c8953_4_k_cu_75c6173b_54824cuda3std3__45__cpo6cbeginE)
_ZN39_INTERNAL_e24c8953_4_k_cu_75c6173b_54824cuda3std3__45__cpo6cbeginE:
	.zero		1
	.type		_ZN39_INTERNAL_e24c8953_4_k_cu_75c6173b_54824cuda3std3__48in_placeE,@object
	.size		_ZN39_INTERNAL_e24c8953_4_k_cu_75c6173b_54824cuda3std3__48in_placeE,(_ZN39_INTERNAL_e24c8953_4_k_cu_75c6173b_54824cuda3std6ranges3__45__cpo9iter_moveE - _ZN39_INTERNAL_e24c8953_4_k_cu_75c6173b_54824cuda3std3__48in_placeE)
_ZN39_INTERNAL_e24c8953_4_k_cu_75c6173b_54824cuda3std3__48in_placeE:
	.zero		1
	.type		_ZN39_INTERNAL_e24c8953_4_k_cu_75c6173b_54824cuda3std6ranges3__45__cpo9iter_moveE,@object
	.size		_ZN39_INTERNAL_e24c8953_4_k_cu_75c6173b_54824cuda3std6ranges3__45__cpo9iter_moveE,(_ZN39_INTERNAL_e24c8953_4_k_cu_75c6173b_54824cuda3std3__45__cpo5beginE - _ZN39_INTERNAL_e24c8953_4_k_cu_75c6173b_54824cuda3std6ranges3__45__cpo9iter_moveE)
_ZN39_INTERNAL_e24c8953_4_k_cu_75c6173b_54824cuda3std6ranges3__45__cpo9iter_moveE:
	.zero		1
	.type		_ZN39_INTERNAL_e24c8953_4_k_cu_75c6173b_54824cuda3std3__45__cpo5beginE,@object
	.size		_ZN39_INTERNAL_e24c8953_4_k_cu_75c6173b_54824cuda3std3__45__cpo5beginE,(_ZN39_INTERNAL_e24c8953_4_k_cu_75c6173b_54824cuda3std3__441_GLOBAL__N__e24c8953_4_k_cu_75c6173b_54826ignoreE - _ZN39_INTERNAL_e24c8953_4_k_cu_75c6173b_54824cuda3std3__45__cpo5beginE)
_ZN39_INTERNAL_e24c8953_4_k_cu_75c6173b_54824cuda3std3__45__cpo5beginE:
	.zero		1
	.type		_ZN39_INTERNAL_e24c8953_4_k_cu_75c6173b_54824cuda3std3__441_GLOBAL__N__e24c8953_4_k_cu_75c6173b_54826ignoreE,@object
	.size		_ZN39_INTERNAL_e24c8953_4_k_cu_75c6173b_54824cuda3std3__441_GLOBAL__N__e24c8953_4_k_cu_75c6173b_54826ignoreE,(_ZN39_INTERNAL_e24c8953_4_k_cu_75c6173b_54824cute7productE - _ZN39_INTERNAL_e24c8953_4_k_cu_75c6173b_54824cuda3std3__441_GLOBAL__N__e24c8953_4_k_cu_75c6173b_54826ignoreE)
_ZN39_INTERNAL_e24c8953_4_k_cu_75c6173b_54824cuda3std3__441_GLOBAL__N__e24c8953_4_k_cu_75c6173b_54826ignoreE:
	.zero		1
	.type		_ZN39_INTERNAL_e24c8953_4_k_cu_75c6173b_54824cute7productE,@object
	.size		_ZN39_INTERNAL_e24c8953_4_k_cu_75c6173b_54824cute7productE,(_ZN39_INTERNAL_e24c8953_4_k_cu_75c6173b_54824cuda3std3__45__cpo3endE - _ZN39_INTERNAL_e24c8953_4_k_cu_75c6173b_54824cute7productE)
_ZN39_INTERNAL_e24c8953_4_k_cu_75c6173b_54824cute7productE:
	.zero		1
	.type		_ZN39_INTERNAL_e24c8953_4_k_cu_75c6173b_54824cuda3std3__45__cpo3endE,@object
	.size		_ZN39_INTERNAL_e24c8953_4_k_cu_75c6173b_54824cuda3std3__45__cpo3endE,(_ZN39_INTERNAL_e24c8953_4_k_cu_75c6173b_54824cuda3std3__419piecewise_constructE - _ZN39_INTERNAL_e24c8953_4_k_cu_75c6173b_54824cuda3std3__45__cpo3endE)
_ZN39_INTERNAL_e24c8953_4_k_cu_75c6173b_54824cuda3std3__45__cpo3endE:
	.zero		1
	.type		_ZN39_INTERNAL_e24c8953_4_k_cu_75c6173b_54824cuda3std3__419piecewise_constructE,@object
	.size		_ZN39_INTERNAL_e24c8953_4_k_cu_75c6173b_54824cuda3std3__419piecewise_constructE,(_ZN39_INTERNAL_e24c8953_4_k_cu_75c6173b_54824cuda3std3__45__cpo4cendE - _ZN39_INTERNAL_e24c8953_4_k_cu_75c6173b_54824cuda3std3__419piecewise_constructE)
_ZN39_INTERNAL_e24c8953_4_k_cu_75c6173b_54824cuda3std3__419piecewise_constructE:
	.zero		1
	.type		_ZN39_INTERNAL_e24c8953_4_k_cu_75c6173b_54824cuda3std3__45__cpo4cendE,@object
	.size		_ZN39_INTERNAL_e24c8953_4_k_cu_75c6173b_54824cuda3std3__45__cpo4cendE,(_ZN39_INTERNAL_e24c8953_4_k_cu_75c6173b_54824cuda3std6ranges3__45__cpo4swapE - _ZN39_INTERNAL_e24c8953_4_k_cu_75c6173b_54824cuda3std3__45__cpo4cendE)
_ZN39_INTERNAL_e24c8953_4_k_cu_75c6173b_54824cuda3std3__45__cpo4cendE:
	.zero		1
	.type		_ZN39_INTERNAL_e24c8953_4_k_cu_75c6173b_54824cuda3std6ranges3__45__cpo4swapE,@object
	.size		_ZN39_INTERNAL_e24c8953_4_k_cu_75c6173b_54824cuda3std6ranges3__45__cpo4swapE,(.L_8 - _ZN39_INTERNAL_e24c8953_4_k_cu_75c6173b_54824cuda3std6ranges3__45__cpo4swapE)
_ZN39_INTERNAL_e24c8953_4_k_cu_75c6173b_54824cuda3std6ranges3__45__cpo4swapE:
	.zero		1
.L_8:


//--------------------- .nv.constant0._ZN7cutlass13device_kernelINS_4gemm6kernel13GemmUniversalIN4cute5tupleIJiiiiEEENS1_10collective13CollectiveMmaINS1_34MainloopSm90TmaGmmaWarpSpecializedILi30ENS5_IJNS4_1CILi1EEESB_SB_EEENS1_35KernelTmaWarpSpecializedCooperativeEEENS5_IJNSA_ILi128EEENSA_ILi112EEENSA_ILi32EEEEEEaNS5_IJlSB_lEEEaSJ_NS4_8TiledMMAINS4_8MMA_AtomIJNS4_4SM904GMMA26MMA_64x16x32_S32S8S8_SS_TNEEEENS4_6LayoutINS5_IJNSA_ILi2EEESB_SB_EEENS5_IJSB_NSA_ILi0EEEST_EEEEENS5_IJNS4_10UnderscoreESW_SW_EEEEENS4_13SM90_TMA_LOADENS4_14ComposedLayoutINS4_7SwizzleILi1ELi4ELi3EEENS4_18smem_ptr_flag_bitsILi8EEENSQ_INS5_IJNSA_ILi8EEESH_EEENS5_IJSH_SB_EEEEEEEvNS4_8identityESZ_S19_vS1A_EENS_8epilogue10collective6detail29Sm90TmaWarpSpecializedAdapterINS1D_15DefaultEpilogueIaSJ_SJ_NS1C_6thread17LinearCombinationIaLi1EiiLNS1H_9ScaleType4KindE0ELNS_15FloatRoundStyleE2EaEENS1_15EpilogueDefaultEEEEEvvEEEEvNT_6ParamsE --------------------------
	.section	.nv.constant0._ZN7cutlass13device_kernelINS_4gemm6kernel13GemmUniversalIN4cute5tupleIJiiiiEEENS1_10collective13CollectiveMmaINS1_34MainloopSm90TmaGmmaWarpSpecializedILi30ENS5_IJNS4_1CILi1EEESB_SB_EEENS1_35KernelTmaWarpSpecializedCooperativeEEENS5_IJNSA_ILi128EEENSA_ILi112EEENSA_ILi32EEEEEEaNS5_IJlSB_lEEEaSJ_NS4_8TiledMMAINS4_8MMA_AtomIJNS4_4SM904GMMA26MMA_64x16x32_S32S8S8_SS_TNEEEENS4_6LayoutINS5_IJNSA_ILi2EEESB_SB_EEENS5_IJSB_NSA_ILi0EEEST_EEEEENS5_IJNS4_10UnderscoreESW_SW_EEEEENS4_13SM90_TMA_LOADENS4_14ComposedLayoutINS4_7SwizzleILi1ELi4ELi3EEENS4_18smem_ptr_flag_bitsILi8EEENSQ_INS5_IJNSA_ILi8EEESH_EEENS5_IJSH_SB_EEEEEEEvNS4_8identityESZ_S19_vS1A_EENS_8epilogue10collective6detail29Sm90TmaWarpSpecializedAdapterINS1D_15DefaultEpilogueIaSJ_SJ_NS1C_6thread17LinearCombinationIaLi1EiiLNS1H_9ScaleType4KindE0ELNS_15FloatRoundStyleE2EaEENS1_15EpilogueDefaultEEEEEvvEEEEvNT_6ParamsE,"a",@progbits
	.sectionflags	@""
	.align	4
.nv.constant0._ZN7cutlass13device_kernelINS_4gemm6kernel13GemmUniversalIN4cute5tupleIJiiiiEEENS1_10collective13CollectiveMmaINS1_34MainloopSm90TmaGmmaWarpSpecializedILi30ENS5_IJNS4_1CILi1EEESB_SB_EEENS1_35KernelTmaWarpSpecializedCooperativeEEENS5_IJNSA_ILi128EEENSA_ILi112EEENSA_ILi32EEEEEEaNS5_IJlSB_lEEEaSJ_NS4_8TiledMMAINS4_8MMA_AtomIJNS4_4SM904GMMA26MMA_64x16x32_S32S8S8_SS_TNEEEENS4_6LayoutINS5_IJNSA_ILi2EEESB_SB_EEENS5_IJSB_NSA_ILi0EEEST_EEEEENS5_IJNS4_10UnderscoreESW_SW_EEEEENS4_13SM90_TMA_LOADENS4_14ComposedLayoutINS4_7SwizzleILi1ELi4ELi3EEENS4_18smem_ptr_flag_bitsILi8EEENSQ_INS5_IJNSA_ILi8EEESH_EEENS5_IJSH_SB_EEEEEEEvNS4_8identityESZ_S19_vS1A_EENS_8epilogue10collective6detail29Sm90TmaWarpSpecializedAdapterINS1D_15DefaultEpilogueIaSJ_SJ_NS1C_6thread17LinearCombinationIaLi1EiiLNS1H_9ScaleType4KindE0ELNS_15FloatRoundStyleE2EaEENS1_15EpilogueDefaultEEEEEvvEEEEvNT_6ParamsE:
	.zero		1664


//--------------------- SYMBOLS --------------------------

	.type		.nv.reservedSmem.offset0,@object
	.size		.nv.reservedSmem.offset0,0x4
	.type		__assertfail,@function
